def matmul_kernel(
    a_ptr,
    b_ptr,
    c_ptr,
    M,
    N,
    K,
    stride_am,
    stride_ak,
    stride_bk,
    stride_bn,
    stride_cm,
    stride_cn,
    BLOCK_M: tl.constexpr,
    BLOCK_N: tl.constexpr,
    BLOCK_K: tl.constexpr,
    GROUP_M: tl.constexpr,
):
    pid = tl.program_id(axis=0)
    num_pid_m = tl.cdiv(M, BLOCK_M)
    num_pid_n = tl.cdiv(N, BLOCK_N)
    num_pid_in_group = GROUP_M * num_pid_n
    group_id = pid // num_pid_in_group
    first_pid_m = group_id * GROUP_M
    group_size_m = min(num_pid_m - first_pid_m, GROUP_M)
    pid_m = first_pid_m + ((pid % num_pid_in_group) % group_size_m)
    pid_n = (pid % num_pid_in_group) // group_size_m

    offs_am = (pid_m * BLOCK_M + tl.arange(0, BLOCK_M)) % M
    offs_bn = (pid_n * BLOCK_N + tl.arange(0, BLOCK_N)) % N
    offs_k = tl.arange(0, BLOCK_K)
    a_ptrs = a_ptr + offs_am[:, None] * stride_am + offs_k[None, :] * stride_ak
    b_ptrs = b_ptr + offs_k[:, None] * stride_bk + offs_bn[None, :] * stride_bn

    acc = tl.zeros((BLOCK_M, BLOCK_N), dtype=tl.float32)
    for kk in range(0, tl.cdiv(K, BLOCK_K)):
        a = tl.load(a_ptrs, mask=offs_k[None, :] < K - kk * BLOCK_K, other=0.0)
        b = tl.load(b_ptrs, mask=offs_k[:, None] < K - kk * BLOCK_K, other=0.0)
        acc = tl.dot(a, b, acc)
        a_ptrs += BLOCK_K * stride_ak
        b_ptrs += BLOCK_K * stride_bk

    c = acc.to(c_ptr.dtype.element_ty)
    offs_cm = pid_m * BLOCK_M + tl.arange(0, BLOCK_M)
    offs_cn = pid_n * BLOCK_N + tl.arange(0, BLOCK_N)
    c_ptrs = c_ptr + offs_cm[:, None] * stride_cm + offs_cn[None, :] * stride_cn
    mask = (offs_cm[:, None] < M) & (offs_cn[None, :] < N)
    tl.store(c_ptrs, c, mask=mask)

# config = {"BLOCK_K": 64, "BLOCK_M": 128, "BLOCK_N": 64, "GROUP_M": 1, "arch": "sm_90", "dtype": "fp16", "num_ctas": 1, "num_stages": 3, "num_warps": 4}
# arch = sm_90


// ===== COMPILED SASS (sm_90a) =====

	.target	sm_90a

	.elftype	@"ET_EXEC"


//--------------------- .note.nv.tkinfo           --------------------------
	.section	.note.nv.tkinfo,"",@"SHT_NOTE"
	.sectionflags	@"SHF_NOTE_NV_TKINFO"
	.tkinfo
        /*0018*/ 	.word	0x00000002
        /*0030*/ 	.string	""
        /*0030*/ 	.string	"ptxas"
        /*0030*/ 	.string	"Cuda compilation tools, release 13.0, V13.0.88"
        /*0030*/ 	.string	"Build cuda_13.0.r13.0/compiler.36424714_0"
        /*0030*/ 	.string	"-v  -suppress-debug-info  -lineinfo  -arch sm_90a "



//--------------------- .note.nv.cuinfo           --------------------------
	.section	.note.nv.cuinfo,"",@"SHT_NOTE"
	.sectionflags	@"SHF_NOTE_NV_CUINFO"
        /*0018*/ 	.short	0x0002
        /*001a*/ 	.short	0x005a
        /*001c*/ 	.short	0x0082
	.zero		2


//--------------------- .nv.info                  --------------------------
	.section	.nv.info,"",@"SHT_CUDA_INFO"
	.align	4


	//----- nvinfo : EIATTR_REGCOUNT
	.align		4
        /*0000*/ 	.byte	0x04, 0x2f
        /*0002*/ 	.short	(.L_1 - .L_0)
	.align		4
.L_0:
        /*0004*/ 	.word	index@(matmul_kernel)
        /*0008*/ 	.word	0x000000ff


	//----- nvinfo : EIATTR_FRAME_SIZE
	.align		4
.L_1:
        /*000c*/ 	.byte	0x04, 0x11
        /*000e*/ 	.short	(.L_3 - .L_2)
	.align		4
.L_2:
        /*0010*/ 	.word	index@(matmul_kernel)
        /*0014*/ 	.word	0x00000000


	//----- nvinfo : EIATTR_MIN_STACK_SIZE
	.align		4
.L_3:
        /*0018*/ 	.byte	0x04, 0x12
        /*001a*/ 	.short	(.L_5 - .L_4)
	.align		4
.L_4:
        /*001c*/ 	.word	index@(matmul_kernel)
        /*0020*/ 	.word	0x00000000
.L_5:


//--------------------- .nv.compat                --------------------------
	.section	.nv.compat,"",@"SHT_CUDA_COMPAT_INFO"
	.align	4
        /*0000*/ 	.byte	0x02, 0x09, 0x01, 0x00, 0x02, 0x02, 0x04, 0x00, 0x02, 0x05, 0x05, 0x00, 0x03, 0x07, 0x01, 0x01
        /*0010*/ 	.byte	0x02, 0x03, 0x00, 0x00, 0x02, 0x06, 0x01, 0x00, 0x04, 0x0b, 0x08, 0x00, 0x00, 0x00, 0x00, 0x00
        /*0020*/ 	.byte	0x00, 0x00, 0x00, 0x00


//--------------------- .nv.info.matmul_kernel    --------------------------
	.section	.nv.info.matmul_kernel,"",@"SHT_CUDA_INFO"
	.sectionflags	@""
	.align	4


	//----- nvinfo : EIATTR_CUDA_API_VERSION
	.align		4
        /*0000*/ 	.byte	0x04, 0x37
        /*0002*/ 	.short	(.L_7 - .L_6)
.L_6:
        /*0004*/ 	.word	0x00000082


	//----- nvinfo : EIATTR_KPARAM_INFO
	.align		4
.L_7:
        /*0008*/ 	.byte	0x04, 0x17
        /*000a*/ 	.short	(.L_9 - .L_8)
.L_8:
        /*000c*/ 	.word	0x00000000
        /*0010*/ 	.short	0x000d
        /*0012*/ 	.short	0x0048
        /*0014*/ 	.byte	0x00, 0xf4, 0x21, 0x00


	//----- nvinfo : EIATTR_KPARAM_INFO
	.align		4
.L_9:
        /*0018*/ 	.byte	0x04, 0x17
        /*001a*/ 	.short	(.L_11 - .L_10)
.L_10:
        /*001c*/ 	.word	0x00000000
        /*0020*/ 	.short	0x000c
        /*0022*/ 	.short	0x0040
        /*0024*/ 	.byte	0x00, 0xf4, 0x21, 0x00


	//----- nvinfo : EIATTR_KPARAM_INFO
	.align		4
.L_11:
        /*0028*/ 	.byte	0x04, 0x17
        /*002a*/ 	.short	(.L_13 - .L_12)
.L_12:
        /*002c*/ 	.word	0x00000000
        /*0030*/ 	.short	0x000b
        /*0032*/ 	.short	0x0038
        /*0034*/ 	.byte	0x00, 0xf0, 0x11, 0x00


	//----- nvinfo : EIATTR_KPARAM_INFO
	.align		4
.L_13:
        /*0038*/ 	.byte	0x04, 0x17
        /*003a*/ 	.short	(.L_15 - .L_14)
.L_14:
        /*003c*/ 	.word	0x00000000
        /*0040*/ 	.short	0x000a
        /*0042*/ 	.short	0x0034
        /*0044*/ 	.byte	0x00, 0xf0, 0x11, 0x00


	//----- nvinfo : EIATTR_KPARAM_INFO
	.align		4
.L_15:
        /*0048*/ 	.byte	0x04, 0x17
        /*004a*/ 	.short	(.L_17 - .L_16)
.L_16:
        /*004c*/ 	.word	0x00000000
        /*0050*/ 	.short	0x0009
        /*0052*/ 	.short	0x0030
        /*0054*/ 	.byte	0x00, 0xf0, 0x11, 0x00


	//----- nvinfo : EIATTR_KPARAM_INFO
	.align		4
.L_17:
        /*0058*/ 	.byte	0x04, 0x17
        /*005a*/ 	.short	(.L_19 - .L_18)
.L_18:
        /*005c*/ 	.word	0x00000000
        /*0060*/ 	.short	0x0008
        /*0062*/ 	.short	0x002c
        /*0064*/ 	.byte	0x00, 0xf0, 0x11, 0x00


	//----- nvinfo : EIATTR_KPARAM_INFO
	.align		4
.L_19:
        /*0068*/ 	.byte	0x04, 0x17
        /*006a*/ 	.short	(.L_21 - .L_20)
.L_20:
        /*006c*/ 	.word	0x00000000
        /*0070*/ 	.short	0x0007
        /*0072*/ 	.short	0x0028
        /*0074*/ 	.byte	0x00, 0xf0, 0x11, 0x00


	//----- nvinfo : EIATTR_KPARAM_INFO
	.align		4
.L_21:
        /*0078*/ 	.byte	0x04, 0x17
        /*007a*/ 	.short	(.L_23 - .L_22)
.L_22:
        /*007c*/ 	.word	0x00000000
        /*0080*/ 	.short	0x0006
        /*0082*/ 	.short	0x0024
        /*0084*/ 	.byte	0x00, 0xf0, 0x11, 0x00


	//----- nvinfo : EIATTR_KPARAM_INFO
	.align		4
.L_23:
        /*0088*/ 	.byte	0x04, 0x17
        /*008a*/ 	.short	(.L_25 - .L_24)
.L_24:
        /*008c*/ 	.word	0x00000000
        /*0090*/ 	.short	0x0005
        /*0092*/ 	.short	0x0020
        /*0094*/ 	.byte	0x00, 0xf0, 0x11, 0x00


	//----- nvinfo : EIATTR_KPARAM_INFO
	.align		4
.L_25:
        /*0098*/ 	.byte	0x04, 0x17
        /*009a*/ 	.short	(.L_27 - .L_26)
.L_26:
        /*009c*/ 	.word	0x00000000
        /*00a0*/ 	.short	0x0004
        /*00a2*/ 	.short	0x001c
        /*00a4*/ 	.byte	0x00, 0xf0, 0x11, 0x00


	//----- nvinfo : EIATTR_KPARAM_INFO
	.align		4
.L_27:
        /*00a8*/ 	.byte	0x04, 0x17
        /*00aa*/ 	.short	(.L_29 - .L_28)
.L_28:
        /*00ac*/ 	.word	0x00000000
        /*00b0*/ 	.short	0x0003
        /*00b2*/ 	.short	0x0018
        /*00b4*/ 	.byte	0x00, 0xf0, 0x11, 0x00


	//----- nvinfo : EIATTR_KPARAM_INFO
	.align		4
.L_29:
        /*00b8*/ 	.byte	0x04, 0x17
        /*00ba*/ 	.short	(.L_31 - .L_30)
.L_30:
        /*00bc*/ 	.word	0x00000000
        /*00c0*/ 	.short	0x0002
        /*00c2*/ 	.short	0x0010
        /*00c4*/ 	.byte	0x00, 0xf4, 0x21, 0x00


	//----- nvinfo : EIATTR_KPARAM_INFO
	.align		4
.L_31:
        /*00c8*/ 	.byte	0x04, 0x17
        /*00ca*/ 	.short	(.L_33 - .L_32)
.L_32:
        /*00cc*/ 	.word	0x00000000
        /*00d0*/ 	.short	0x0001
        /*00d2*/ 	.short	0x0008
        /*00d4*/ 	.byte	0x00, 0xf4, 0x21, 0x00


	//----- nvinfo : EIATTR_KPARAM_INFO
	.align		4
.L_33:
        /*00d8*/ 	.byte	0x04, 0x17
        /*00da*/ 	.short	(.L_35 - .L_34)
.L_34:
        /*00dc*/ 	.word	0x00000000
        /*00e0*/ 	.short	0x0000
        /*00e2*/ 	.short	0x0000
        /*00e4*/ 	.byte	0x00, 0xf4, 0x21, 0x00


	//----- nvinfo : EIATTR_SPARSE_MMA_MASK
	.align		4
.L_35:
        /*00e8*/ 	.byte	0x03, 0x50
        /*00ea*/ 	.short	0x0000


	//----- nvinfo : EIATTR_MAXREG_COUNT
	.align		4
        /*00ec*/ 	.byte	0x03, 0x1b
        /*00ee*/ 	.short	0x00ff


	//----- nvinfo : EIATTR_NUM_BARRIERS
	.align		4
        /*00f0*/ 	.byte	0x02, 0x4c
        /*00f2*/ 	.byte	0x01
	.zero		1


	//----- nvinfo : EIATTR_MERCURY_ISA_VERSION
	.align		4
        /*00f4*/ 	.byte	0x03, 0x5f
        /*00f6*/ 	.short	0x0101


	//----- nvinfo : EIATTR_EXIT_INSTR_OFFSETS
	.align		4
        /*00f8*/ 	.byte	0x04, 0x1c
        /*00fa*/ 	.short	(.L_37 - .L_36)


	//   ....[0]....
.L_36:
        /*00fc*/ 	.word	0x00007850


	//   ....[1]....
        /*0100*/ 	.word	0x00007880


	//----- nvinfo : EIATTR_REQNTID
	.align		4
.L_37:
        /*0104*/ 	.byte	0x04, 0x10
        /*0106*/ 	.short	(.L_39 - .L_38)
.L_38:
        /*0108*/ 	.word	0x00000080
        /*010c*/ 	.word	0x00000001
        /*0110*/ 	.word	0x00000001


	//----- nvinfo : EIATTR_CBANK_PARAM_SIZE
	.align		4
.L_39:
        /*0114*/ 	.byte	0x03, 0x19
        /*0116*/ 	.short	0x0050


	//----- nvinfo : EIATTR_PARAM_CBANK
	.align		4
        /*0118*/ 	.byte	0x04, 0x0a
        /*011a*/ 	.short	(.L_41 - .L_40)
	.align		4
.L_40:
        /*011c*/ 	.word	index@(.nv.constant0.matmul_kernel)
        /*0120*/ 	.short	0x0210
        /*0122*/ 	.short	0x0050


	//----- nvinfo : EIATTR_SW_WAR
	.align		4
.L_41:
        /*0124*/ 	.byte	0x04, 0x36
        /*0126*/ 	.short	(.L_43 - .L_42)
.L_42:
        /*0128*/ 	.word	0x00000008
.L_43:


//--------------------- .nv.callgraph             --------------------------
	.section	.nv.callgraph,"",@"SHT_CUDA_CALLGRAPH"
	.align	4
	.sectionentsize	8
	.align		4
        /*0000*/ 	.word	0x00000000
	.align		4
        /*0004*/ 	.word	0xffffffff
	.align		4
        /*0008*/ 	.word	0x00000000
	.align		4
        /*000c*/ 	.word	0xfffffffe
	.align		4
        /*0010*/ 	.word	0x00000000
	.align		4
        /*0014*/ 	.word	0xfffffffd
	.align		4
        /*0018*/ 	.word	0x00000000
	.align		4
        /*001c*/ 	.word	0xfffffffc


//--------------------- .text.matmul_kernel       --------------------------
	.section	.text.matmul_kernel,"ax",@progbits
	.align	128
        .global         matmul_kernel
        .type           matmul_kernel,@function
        .size           matmul_kernel,(.L_x_3 - matmul_kernel)
        .other          matmul_kernel,@"STO_CUDA_ENTRY STV_DEFAULT"
matmul_kernel:
.text.matmul_kernel:
[----:B------:R-:W-:Y:S08]  /*0000*/  LDC R1, c[0x0][0x28] ;  /* 0x00000a00ff017b82 */ /* 0x000ff00000000800 */
[----:B------:R-:W0:Y:S01]  /*0010*/  LDC.64 R22, c[0x0][0x228] ;  /* 0x00008a00ff167b82 */ /* 0x000e220000000a00 */
[----:B------:R-:W1:Y:S01]  /*0020*/  S2R R5, SR_CTAID.X ;  /* 0x0000000000057919 */ /* 0x000e620000002500 */
[----:B------:R-:W-:Y:S01]  /*0030*/  UMOV UR4, 0x400 ;  /* 0x0000040000047882 */ /* 0x000fe20000000000 */
[----:B------:R-:W-:Y:S01]  /*0040*/  ULDC.64 UR14, c[0x0][0x208] ;  /* 0x00008200000e7ab9 */ /* 0x000fe20000000a00 */
[----:B------:R-:W-:Y:S01]  /*0050*/  CS2R R24, SRZ ;  /* 0x0000000000187805 */ /* 0x000fe2000001ff00 */
[----:B------:R-:W2:Y:S01]  /*0060*/  S2R R88, SR_TID.X ;  /* 0x0000000000587919 */ /* 0x000ea20000002100 */
[----:B------:R-:W-:-:S02]  /*0070*/  CS2R R26, SRZ ;  /* 0x00000000001a7805 */ /* 0x000fc4000001ff00 */
[----:B------:R-:W-:Y:S01]  /*0080*/  CS2R R32, SRZ ;  /* 0x0000000000207805 */ /* 0x000fe2000001ff00 */
[----:B------:R-:W3:Y:S01]  /*0090*/  S2UR UR12, SR_CgaCtaId ;  /* 0x00000000000c79c3 */ /* 0x000ee20000008800 */
[----:B------:R-:W-:Y:S02]  /*00a0*/  CS2R R34, SRZ ;  /* 0x0000000000227805 */ /* 0x000fe4000001ff00 */
[----:B------:R-:W-:Y:S02]  /*00b0*/  CS2R R36, SRZ ;  /* 0x0000000000247805 */ /* 0x000fe4000001ff00 */
[----:B------:R-:W-:Y:S02]  /*00c0*/  CS2R R38, SRZ ;  /* 0x0000000000267805 */ /* 0x000fe4000001ff00 */
[----:B------:R-:W-:Y:S02]  /*00d0*/  CS2R R40, SRZ ;  /* 0x0000000000287805 */ /* 0x000fe4000001ff00 */
[----:B------:R-:W-:-:S02]  /*00e0*/  CS2R R42, SRZ ;  /* 0x00000000002a7805 */ /* 0x000fc4000001ff00 */
[----:B------:R-:W-:Y:S02]  /*00f0*/  CS2R R44, SRZ ;  /* 0x00000000002c7805 */ /* 0x000fe4000001ff00 */
[----:B------:R-:W-:Y:S02]  /*0100*/  CS2R R46, SRZ ;  /* 0x00000000002e7805 */ /* 0x000fe4000001ff00 */
[----:B------:R-:W-:Y:S02]  /*0110*/  CS2R R48, SRZ ;  /* 0x0000000000307805 */ /* 0x000fe4000001ff00 */
[----:B------:R-:W-:Y:S02]  /*0120*/  CS2R R50, SRZ ;  /* 0x0000000000327805 */ /* 0x000fe4000001ff00 */
[----:B------:R-:W-:Y:S02]  /*0130*/  CS2R R52, SRZ ;  /* 0x0000000000347805 */ /* 0x000fe4000001ff00 */
[----:B------:R-:W-:Y:S01]  /*0140*/  CS2R R54, SRZ ;  /* 0x0000000000367805 */ /* 0x000fe2000001ff00 */
[----:B0-----:R-:W-:-:S05]  /*0150*/  VIADD R0, R23, 0x3f ;  /* 0x0000003f17007836 */ /* 0x001fca0000000000 */
[----:B------:R-:W-:Y:S01]  /*0160*/  SHF.R.S32.HI R3, RZ, 0x1f, R0 ;  /* 0x0000001fff037819 */ /* 0x000fe20000011400 */
[----:B---3--:R-:W-:-:S03]  /*0170*/  ULEA UR12, UR12, UR4, 0x18 ;  /* 0x000000040c0c7291 */ /* 0x008fc6000f8ec03f */
[----:B------:R-:W-:Y:S02]  /*0180*/  LEA.HI R3, R3, R0, RZ, 0x6 ;  /* 0x0000000003037211 */ /* 0x000fe400078f30ff */
[----:B-1----:R-:W-:Y:S02]  /*0190*/  IABS R8, R5 ;  /* 0x0000000500087213 */ /* 0x002fe40000000000 */
[----:B------:R-:W-:-:S04]  /*01a0*/  SHF.R.S32.HI R4, RZ, 0x6, R3 ;  /* 0x00000006ff047819 */ /* 0x000fc80000011403 */
[-C--:B------:R-:W-:Y:S02]  /*01b0*/  IABS R7, R4.reuse ;  /* 0x0000000400077213 */ /* 0x080fe40000000000 */
[----:B------:R-:W-:Y:S02]  /*01c0*/  IABS R10, R4 ;  /* 0x00000004000a7213 */ /* 0x000fe40000000000 */
[----:B------:R-:W0:Y:S08]  /*01d0*/  I2F.RP R0, R7 ;  /* 0x0000000700007306 */ /* 0x000e300000209400 */
[----:B0-----:R-:W0:Y:S02]  /*01e0*/  MUFU.RCP R0, R0 ;  /* 0x0000000000007308 */ /* 0x001e240000001000 */
[----:B0-----:R-:W-:-:S02]  /*01f0*/  VIADD R2, R0, 0xffffffe ;  /* 0x0ffffffe00027836 */ /* 0x001fc40000000000 */
[----:B------:R-:W-:-:S04]  /*0200*/  IMAD.MOV R0, RZ, RZ, -R10 ;  /* 0x000000ffff007224 */ /* 0x000fc800078e0a0a */
[----:B------:R0:W1:Y:S02]  /*0210*/  F2I.FTZ.U32.TRUNC.NTZ R3, R2 ;  /* 0x0000000200037305 */ /* 0x000064000021f000 */
[----:B0-----:R-:W-:Y:S02]  /*0220*/  IMAD.MOV.U32 R2, RZ, RZ, RZ ;  /* 0x000000ffff027224 */ /* 0x001fe400078e00ff */
[----:B-1----:R-:W-:-:S04]  /*0230*/  IMAD.MOV R6, RZ, RZ, -R3 ;  /* 0x000000ffff067224 */ /* 0x002fc800078e0a03 */
[----:B------:R-:W-:Y:S02]  /*0240*/  IMAD R9, R6, R7, RZ ;  /* 0x0000000706097224 */ /* 0x000fe400078e02ff */
[----:B------:R-:W-:Y:S02]  /*0250*/  IMAD.MOV.U32 R6, RZ, RZ, R8 ;  /* 0x000000ffff067224 */ /* 0x000fe400078e0008 */
[----:B------:R-:W-:-:S06]  /*0260*/  IMAD.HI.U32 R3, R3, R9, R2 ;  /* 0x0000000903037227 */ /* 0x000fcc00078e0002 */
[----:B------:R-:W-:-:S04]  /*0270*/  IMAD.HI.U32 R3, R3, R6, RZ ;  /* 0x0000000603037227 */ /* 0x000fc800078e00ff */
[----:B------:R-:W-:-:S05]  /*0280*/  IMAD R0, R3, R0, R6 ;  /* 0x0000000003007224 */ /* 0x000fca00078e0206 */
[----:B------:R-:W-:-:S13]  /*0290*/  ISETP.GT.U32.AND P1, PT, R7, R0, PT ;  /* 0x000000000700720c */ /* 0x000fda0003f24070 */
[----:B------:R-:W-:Y:S02]  /*02a0*/  @!P1 IMAD.IADD R0, R0, 0x1, -R7 ;  /* 0x0000000100009824 */ /* 0x000fe400078e0a07 */
[----:B------:R-:W-:Y:S01]  /*02b0*/  @!P1 VIADD R3, R3, 0x1 ;  /* 0x0000000103039836 */ /* 0x000fe20000000000 */
[----:B------:R-:W-:Y:S02]  /*02c0*/  ISETP.NE.AND P1, PT, R4, RZ, PT ;  /* 0x000000ff0400720c */ /* 0x000fe40003f25270 */
[----:B------:R-:W-:Y:S02]  /*02d0*/  ISETP.GE.U32.AND P0, PT, R0, R7, PT ;  /* 0x000000070000720c */ /* 0x000fe40003f06070 */
[----:B------:R-:W-:-:S04]  /*02e0*/  LOP3.LUT R0, R5, R4, RZ, 0x3c, !PT ;  /* 0x0000000405007212 */ /* 0x000fc800078e3cff */
[----:B------:R-:W-:Y:S01]  /*02f0*/  ISETP.GE.AND P2, PT, R0, RZ, PT ;  /* 0x000000ff0000720c */ /* 0x000fe20003f46270 */
[----:B------:R-:W-:-:S06]  /*0300*/  VIADD R0, R22, 0x7f ;  /* 0x0000007f16007836 */ /* 0x000fcc0000000000 */
[----:B------:R-:W-:-:S04]  /*0310*/  @P0 VIADD R3, R3, 0x1 ;  /* 0x0000000103030836 */ /* 0x000fc80000000000 */
[----:B------:R-:W-:Y:S01]  /*0320*/  IMAD.MOV.U32 R8, RZ, RZ, R3 ;  /* 0x000000ffff087224 */ /* 0x000fe200078e0003 */
[----:B------:R-:W-:-:S03]  /*0330*/  SHF.R.S32.HI R3, RZ, 0x1f, R0 ;  /* 0x0000001fff037819 */ /* 0x000fc60000011400 */
[----:B------:R-:W-:Y:S01]  /*0340*/  @!P2 IMAD.MOV R8, RZ, RZ, -R8 ;  /* 0x000000ffff08a224 */ /* 0x000fe200078e0a08 */
[----:B------:R-:W-:Y:S02]  /*0350*/  LEA.HI R3, R3, R0, RZ, 0x7 ;  /* 0x0000000003037211 */ /* 0x000fe400078f38ff */
[----:B------:R-:W-:-:S04]  /*0360*/  @!P1 LOP3.LUT R8, RZ, R4, RZ, 0x33, !PT ;  /* 0x00000004ff089212 */ /* 0x000fc800078e33ff */
[----:B------:R-:W-:Y:S01]  /*0370*/  LEA.HI.SX32 R3, R3, -R8, 0x19 ;  /* 0x8000000803037211 */ /* 0x000fe200078fcaff */
[----:B------:R-:W-:-:S03]  /*0380*/  IMAD.MOV R6, RZ, RZ, -R8 ;  /* 0x000000ffff067224 */ /* 0x000fc600078e0a08 */
[----:B------:R-:W-:Y:S01]  /*0390*/  VIMNMX R9, R3, 0x1, PT ;  /* 0x0000000103097848 */ /* 0x000fe20003fe0100 */
[----:B------:R-:W-:-:S03]  /*03a0*/  IMAD R6, R4, R6, R5 ;  /* 0x0000000604067224 */ /* 0x000fc600078e0205 */
        /* <DEDUP_REMOVED lines=9> */
[----:B------:R-:W-:Y:S01]  /*0440*/  IMAD.MOV.U32 R4, RZ, RZ, R10 ;  /* 0x000000ffff047224 */ /* 0x000fe200078e000a */
[----:B------:R-:W-:-:S03]  /*0450*/  IABS R10, R6 ;  /* 0x00000006000a7213 */ /* 0x000fc60000000000 */
[----:B------:R-:W-:Y:S02]  /*0460*/  IMAD R5, R4, R7, RZ ;  /* 0x0000000704057224 */ /* 0x000fe400078e02ff */
[----:B------:R-:W-:Y:S01]  /*0470*/  IMAD.MOV.U32 R4, RZ, RZ, R10 ;  /* 0x000000ffff047224 */ /* 0x000fe200078e000a */
[----:B------:R-:W-:Y:S01]  /*0480*/  CS2R R10, SRZ ;  /* 0x00000000000a7805 */ /* 0x000fe2000001ff00 */
[----:B------:R-:W-:Y:S01]  /*0490*/  IMAD.HI.U32 R3, R3, R5, R2 ;  /* 0x0000000503037227 */ /* 0x000fe200078e0002 */
[----:B--2---:R-:W-:-:S05]  /*04a0*/  LOP3.LUT R5, R88, 0x7f, RZ, 0xc0, !PT ;  /* 0x0000007f58057812 */ /* 0x004fca00078ec0ff */
        /* <DEDUP_REMOVED lines=8> */
[----:B------:R-:W-:-:S07]  /*0530*/  ISETP.GE.AND P2, PT, R0, RZ, PT ;  /* 0x000000ff0000720c */ /* 0x000fce0003f46270 */
[----:B------:R-:W-:-:S06]  /*0540*/  @P0 VIADD R3, R3, 0x1 ;  /* 0x0000000103030836 */ /* 0x000fcc0000000000 */
[----:B------:R-:W-:Y:S01]  /*0550*/  @!P2 IMAD.MOV R3, RZ, RZ, -R3 ;  /* 0x000000ffff03a224 */ /* 0x000fe200078e0a03 */
[----:B------:R-:W-:-:S05]  /*0560*/  @!P1 LOP3.LUT R3, RZ, R9, RZ, 0x33, !PT ;  /* 0x00000009ff039212 */ /* 0x000fca00078e33ff */
[----:B------:R-:W-:Y:S02]  /*0570*/  IMAD.MOV R0, RZ, RZ, -R3 ;  /* 0x000000ffff007224 */ /* 0x000fe400078e0a03 */
[----:B------:R-:W-:Y:S02]  /*0580*/  IMAD.SHL.U32 R4, R3, 0x40, RZ ;  /* 0x0000004003047824 */ /* 0x000fe400078e00ff */
[----:B------:R-:W-:-:S04]  /*0590*/  IMAD R0, R9, R0, R6 ;  /* 0x0000000009007224 */ /* 0x000fc800078e0206 */
[----:B------:R-:W-:Y:S01]  /*05a0*/  IMAD.IADD R0, R8, 0x1, R0 ;  /* 0x0000000108007824 */ /* 0x000fe200078e0200 */
[----:B------:R-:W-:-:S03]  /*05b0*/  CS2R R8, SRZ ;  /* 0x0000000000087805 */ /* 0x000fc6000001ff00 */
[----:B------:R-:W-:Y:S02]  /*05c0*/  IMAD R228, R0, 0x80, R5 ;  /* 0x0000008000e47824 */ /* 0x000fe400078e0205 */
[----:B------:R-:W0:Y:S02]  /*05d0*/  LDC R0, c[0x0][0x230] ;  /* 0x00008c00ff007b82 */ /* 0x000e240000000800 */
[----:B0-----:R-:W-:-:S05]  /*05e0*/  VIADD R0, R0, 0x3f ;  /* 0x0000003f00007836 */ /* 0x001fca0000000000 */
[----:B------:R-:W-:-:S13]  /*05f0*/  ISETP.GE.AND P0, PT, R0, 0x40, PT ;  /* 0x000000400000780c */ /* 0x000fda0003f06270 */
[----:B------:R-:W-:Y:S05]  /*0600*/  @!P0 BRA `(.L_x_0) ;  /* 0x00000054004c8947 */ /* 0x000fea0003800000 */
[----:B------:R-:W-:Y:S01]  /*0610*/  IABS R11, R22 ;  /* 0x00000016000b7213 */ /* 0x000fe20000000000 */
[----:B------:R-:W-:Y:S01]  /*0620*/  ULDC UR4, c[0x0][0x234] ;  /* 0x00008d0000047ab9 */ /* 0x000fe20000000800 */
[----:B------:R-:W-:Y:S01]  /*0630*/  IABS R5, R23 ;  /* 0x0000001700057213 */ /* 0x000fe20000000000 */
[----:B------:R-:W-:Y:S01]  /*0640*/  ULDC.64 UR6, c[0x0][0x210] ;  /* 0x0000840000067ab9 */ /* 0x000fe20000000a00 */
[----:B------:R-:W0:Y:S01]  /*0650*/  I2F.RP R6, R11 ;  /* 0x0000000b00067306 */ /* 0x000e220000209400 */
[----:B------:R-:W-:Y:S01]  /*0660*/  ISETP.NE.AND P4, PT, R22, RZ, PT ;  /* 0x000000ff1600720c */ /* 0x000fe20003f85270 */
[----:B------:R-:W1:Y:S01]  /*0670*/  LDC R206, c[0x0][0x23c] ;  /* 0x00008f00ffce7b82 */ /* 0x000e620000000800 */
[----:B------:R-:W-:Y:S01]  /*0680*/  USHF.R.U32.HI UR13, URZ, 0x4, UR12 ;  /* 0x000000043f0d7899 */ /* 0x000fe2000801160c */
[----:B------:R-:W-:Y:S01]  /*0690*/  CS2R R56, SRZ ;  /* 0x0000000000387805 */ /* 0x000fe2000001ff00 */
[----:B------:R-:W-:Y:S01]  /*06a0*/  ULDC UR8, c[0x0][0x230] ;  /* 0x00008c0000087ab9 */ /* 0x000fe20000000800 */
[----:B------:R-:W-:Y:S01]  /*06b0*/  UMOV UR5, URZ ;  /* 0x0000003f00057c82 */ /* 0x000fe20008000000 */
[----:B------:R-:W-:Y:S01]  /*06c0*/  USGXT.U32 UR13, UR13, 0xe ;  /* 0x0000000e0d0d789a */ /* 0x000fe20008000000 */
[----:B------:R-:W2:Y:S01]  /*06d0*/  I2F.RP R8, R5 ;  /* 0x0000000500087306 */ /* 0x000ea20000209400 */
[----:B------:R-:W-:Y:S01]  /*06e0*/  CS2R R58, SRZ ;  /* 0x00000000003a7805 */ /* 0x000fe2000001ff00 */
[----:B------:R-:W3:Y:S01]  /*06f0*/  LDC R230, c[0x0][0x238] ;  /* 0x00008e00ffe67b82 */ /* 0x000ee20000000800 */
[----:B------:R-:W-:-:S02]  /*0700*/  CS2R R60, SRZ ;  /* 0x00000000003c7805 */ /* 0x000fc4000001ff00 */
[----:B------:R-:W-:Y:S02]  /*0710*/  CS2R R62, SRZ ;  /* 0x00000000003e7805 */ /* 0x000fe4000001ff00 */
[----:B------:R-:W-:Y:S02]  /*0720*/  CS2R R64, SRZ ;  /* 0x0000000000407805 */ /* 0x000fe4000001ff00 */
[----:B------:R-:W-:Y:S02]  /*0730*/  CS2R R66, SRZ ;  /* 0x0000000000427805 */ /* 0x000fe4000001ff00 */
[----:B------:R-:W-:Y:S01]  /*0740*/  CS2R R68, SRZ ;  /* 0x0000000000447805 */ /* 0x000fe2000001ff00 */
[----:B0-----:R-:W0:Y:S01]  /*0750*/  MUFU.RCP R6, R6 ;  /* 0x0000000600067308 */ /* 0x001e220000001000 */
[----:B------:R-:W-:Y:S02]  /*0760*/  CS2R R70, SRZ ;  /* 0x0000000000467805 */ /* 0x000fe4000001ff00 */
[----:B------:R-:W-:-:S02]  /*0770*/  CS2R R72, SRZ ;  /* 0x0000000000487805 */ /* 0x000fc4000001ff00 */
[----:B------:R-:W-:Y:S02]  /*0780*/  CS2R R74, SRZ ;  /* 0x00000000004a7805 */ /* 0x000fe4000001ff00 */
[----:B------:R-:W-:Y:S02]  /*0790*/  CS2R R76, SRZ ;  /* 0x00000000004c7805 */ /* 0x000fe4000001ff00 */
[----:B------:R-:W-:Y:S02]  /*07a0*/  CS2R R78, SRZ ;  /* 0x00000000004e7805 */ /* 0x000fe4000001ff00 */
[----:B------:R-:W-:Y:S02]  /*07b0*/  CS2R R80, SRZ ;  /* 0x0000000000507805 */ /* 0x000fe4000001ff00 */
[----:B------:R-:W-:Y:S01]  /*07c0*/  CS2R R82, SRZ ;  /* 0x0000000000527805 */ /* 0x000fe2000001ff00 */
[----:B--2---:R-:W2:Y:S01]  /*07d0*/  MUFU.RCP R8, R8 ;  /* 0x0000000800087308 */ /* 0x004ea20000001000 */
[----:B------:R-:W-:-:S02]  /*07e0*/  CS2R R84, SRZ ;  /* 0x0000000000547805 */ /* 0x000fc4000001ff00 */
[----:B------:R-:W-:Y:S01]  /*07f0*/  CS2R R86, SRZ ;  /* 0x0000000000567805 */ /* 0x000fe2000001ff00 */
[----:B0-----:R-:W-:Y:S01]  /*0800*/  VIADD R2, R6, 0xffffffe ;  /* 0x0ffffffe06027836 */ /* 0x001fe20000000000 */
[----:B------:R-:W-:Y:S01]  /*0810*/  IABS R6, R228 ;  /* 0x000000e400067213 */ /* 0x000fe20000000000 */
[C---:B---3--:R-:W-:Y:S02]  /*0820*/  IMAD.SHL.U32 R229, R230.reuse, 0x40, RZ ;  /* 0x00000040e6e57824 */ /* 0x048fe400078e00ff */
[----:B------:R0:W3:Y:S01]  /*0830*/  F2I.FTZ.U32.TRUNC.NTZ R3, R2 ;  /* 0x0000000200037305 */ /* 0x0000e2000021f000 */
[C---:B------:R-:W-:Y:S02]  /*0840*/  IMAD R252, R230.reuse, 0x18, RZ ;  /* 0x00000018e6fc7824 */ /* 0x040fe400078e02ff */
[----:B------:R-:W-:Y:S02]  /*0850*/  IMAD R251, R230, 0x17, RZ ;  /* 0x00000017e6fb7824 */ /* 0x000fe400078e02ff */
[----:B--2---:R-:W-:-:S02]  /*0860*/  VIADD R7, R8, 0xffffffe ;  /* 0x0ffffffe08077836 */ /* 0x004fc40000000000 */
[C---:B------:R-:W-:Y:S02]  /*0870*/  IMAD R250, R230.reuse, 0x16, RZ ;  /* 0x00000016e6fa7824 */ /* 0x040fe400078e02ff */
[----:B0-----:R-:W-:Y:S02]  /*0880*/  IMAD.MOV.U32 R2, RZ, RZ, RZ ;  /* 0x000000ffff027224 */ /* 0x001fe400078e00ff */
[----:B------:R-:W0:Y:S01]  /*0890*/  F2I.FTZ.U32.TRUNC.NTZ R7, R7 ;  /* 0x0000000700077305 */ /* 0x000e22000021f000 */
[C---:B------:R-:W-:Y:S02]  /*08a0*/  IMAD R249, R230.reuse, 0x15, RZ ;  /* 0x00000015e6f97824 */ /* 0x040fe400078e02ff */
[C---:B------:R-:W-:Y:S02]  /*08b0*/  IMAD R248, R230.reuse, 0x14, RZ ;  /* 0x00000014e6f87824 */ /* 0x040fe400078e02ff */
[----:B---3--:R-:W-:Y:S02]  /*08c0*/  IMAD.MOV R10, RZ, RZ, -R3 ;  /* 0x000000ffff0a7224 */ /* 0x008fe400078e0a03 */
[----:B------:R-:W-:-:S02]  /*08d0*/  IMAD R247, R230, 0x13, RZ ;  /* 0x00000013e6f77824 */ /* 0x000fc400078e02ff */
[----:B------:R-:W-:Y:S02]  /*08e0*/  IMAD R9, R10, R11, RZ ;  /* 0x0000000b0a097224 */ /* 0x000fe400078e02ff */
[----:B------:R-:W-:Y:S02]  /*08f0*/  IMAD R246, R230, 0x12, RZ ;  /* 0x00000012e6f67824 */ /* 0x000fe400078e02ff */
[----:B------:R-:W-:Y:S01]  /*0900*/  IMAD.HI.U32 R3, R3, R9, R2 ;  /* 0x0000000903037227 */ /* 0x000fe200078e0002 */
[----:B------:R-:W-:-:S03]  /*0910*/  SHF.R.U32.HI R9, RZ, 0x6, R88 ;  /* 0x00000006ff097819 */ /* 0x000fc60000011658 */
[----:B0-----:R-:W-:Y:S01]  /*0920*/  IMAD.MOV R8, RZ, RZ, -R7 ;  /* 0x000000ffff087224 */ /* 0x001fe200078e0a07 */
[----:B------:R-:W-:Y:S01]  /*0930*/  SGXT.U32 R9, R9, 0x1 ;  /* 0x000000010909781a */ /* 0x000fe20000000000 */
[----:B------:R-:W-:-:S03]  /*0940*/  IMAD.HI.U32 R3, R3, R6, RZ ;  /* 0x0000000603037227 */ /* 0x000fc600078e00ff */
[----:B------:R-:W-:Y:S01]  /*0950*/  LOP3.LUT R31, R4, R9, RZ, 0xfc, !PT ;  /* 0x00000009041f7212 */ /* 0x000fe200078efcff */
[----:B------:R-:W-:Y:S02]  /*0960*/  IMAD.MOV R3, RZ, RZ, -R3 ;  /* 0x000000ffff037224 */ /* 0x000fe400078e0a03 */
[C---:B------:R-:W-:Y:S01]  /*0970*/  IMAD R245, R230.reuse, 0x11, RZ ;  /* 0x00000011e6f57824 */ /* 0x040fe200078e02ff */
[----:B------:R-:W-:Y:S01]  /*0980*/  LOP3.LUT R16, R31, 0x3e, RZ, 0xfc, !PT ;  /* 0x0000003e1f107812 */ /* 0x000fe200078efcff */
[----:B------:R-:W-:Y:S01]  /*0990*/  IMAD R2, R11, R3, R6 ;  /* 0x000000030b027224 */ /* 0x000fe200078e0206 */
[----:B------:R-:W-:Y:S01]  /*09a0*/  LOP3.LUT R18, R31, 0x3a, RZ, 0xfc, !PT ;  /* 0x0000003a1f127812 */ /* 0x000fe200078efcff */
[----:B------:R-:W-:Y:S01]  /*09b0*/  IMAD.MOV.U32 R6, RZ, RZ, R8 ;  /* 0x000000ffff067224 */ /* 0x000fe200078e0008 */
[----:B------:R-:W-:Y:S01]  /*09c0*/  IABS R10, R16 ;  /* 0x00000010000a7213 */ /* 0x000fe20000000000 */
[----:B------:R-:W-:Y:S01]  /*09d0*/  IMAD.SHL.U32 R244, R230, 0x10, RZ ;  /* 0x00000010e6f47824 */ /* 0x000fe200078e00ff */
[----:B------:R-:W-:Y:S01]  /*09e0*/  ISETP.GT.U32.AND P0, PT, R11, R2, PT ;  /* 0x000000020b00720c */ /* 0x000fe20003f04070 */
[----:B------:R-:W-:Y:S01]  /*09f0*/  IMAD R3, R6, R5, RZ ;  /* 0x0000000506037224 */ /* 0x000fe200078e02ff */
[----:B------:R-:W-:Y:S01]  /*0a00*/  LOP3.LUT R17, R31, 0x3c, RZ, 0xfc, !PT ;  /* 0x0000003c1f117812 */ /* 0x000fe200078efcff */
[----:B------:R-:W-:Y:S01]  /*0a10*/  IMAD.MOV.U32 R6, RZ, RZ, RZ ;  /* 0x000000ffff067224 */ /* 0x000fe200078e00ff */
[----:B------:R-:W-:Y:S01]  /*0a20*/  IABS R15, R18 ;  /* 0x00000012000f7213 */ /* 0x000fe20000000000 */
[----:B------:R-:W-:Y:S01]  /*0a30*/  IMAD R243, R230, 0xf, RZ ;  /* 0x0000000fe6f37824 */ /* 0x000fe200078e02ff */
[----:B------:R-:W-:Y:S01]  /*0a40*/  IABS R13, R17 ;  /* 0x00000011000d7213 */ /* 0x000fe20000000000 */
[----:B------:R-:W-:Y:S01]  /*0a50*/  IMAD.HI.U32 R8, R7, R3, R6 ;  /* 0x0000000307087227 */ /* 0x000fe200078e0006 */
[----:B------:R-:W-:-:S02]  /*0a60*/  SHF.R.S32.HI R3, RZ, 0x1f, R0 ;  /* 0x0000001fff037819 */ /* 0x000fc40000011400 */
[----:B------:R-:W-:Y:S01]  /*0a70*/  ISETP.GE.AND P1, PT, R16, RZ, PT ;  /* 0x000000ff1000720c */ /* 0x000fe20003f26270 */
[----:B------:R-:W-:Y:S01]  /*0a80*/  IMAD R242, R230, 0xe, RZ ;  /* 0x0000000ee6f27824 */ /* 0x000fe200078e02ff */
[C---:B------:R-:W-:Y:S01]  /*0a90*/  LOP3.LUT R19, R31.reuse, 0x30, RZ, 0xfc, !PT ;  /* 0x000000301f137812 */ /* 0x040fe200078efcff */
[----:B------:R-:W-:Y:S01]  /*0aa0*/  IMAD.HI.U32 R6, R8, R10, RZ ;  /* 0x0000000a08067227 */ /* 0x000fe200078e00ff */
[C---:B------:R-:W-:Y:S02]  /*0ab0*/  LOP3.LUT R21, R31.reuse, 0x2e, RZ, 0xfc, !PT ;  /* 0x0000002e1f157812 */ /* 0x040fe400078efcff */
[----:B------:R-:W-:Y:S01]  /*0ac0*/  LOP3.LUT R24, R31, 0x2c, RZ, 0xfc, !PT ;  /* 0x0000002c1f187812 */ /* 0x000fe200078efcff */
[----:B------:R-:W-:Y:S01]  /*0ad0*/  IMAD.MOV R12, RZ, RZ, -R6 ;  /* 0x000000ffff0c7224 */ /* 0x000fe200078e0a06 */
[----:B------:R-:W-:Y:S01]  /*0ae0*/  LEA.HI R6, R3, R0, RZ, 0x6 ;  /* 0x0000000003067211 */ /* 0x000fe200078f30ff */
[----:B------:R-:W-:Y:S01]  /*0af0*/  @!P0 IMAD.IADD R2, R2, 0x1, -R11 ;  /* 0x0000000102028824 */ /* 0x000fe200078e0a0b */
[----:B------:R-:W-:Y:S01]  /*0b00*/  ISETP.GE.AND P0, PT, R17, RZ, PT ;  /* 0x000000ff1100720c */ /* 0x000fe20003f06270 */
[----:B------:R-:W-:Y:S01]  /*0b10*/  IMAD R0, R5, R12, R10 ;  /* 0x0000000c05007224 */ /* 0x000fe200078e020a */
[----:B------:R-:W-:Y:S01]  /*0b20*/  LOP3.LUT R17, R31, 0x34, RZ, 0xfc, !PT ;  /* 0x000000341f117812 */ /* 0x000fe200078efcff */
[----:B------:R-:W-:Y:S01]  /*0b30*/  IMAD.HI.U32 R9, R8, R15, RZ ;  /* 0x0000000f08097227 */ /* 0x000fe200078e00ff */
[----:B------:R-:W-:-:S02]  /*0b40*/  ISETP.GT.U32.AND P2, PT, R11, R2, PT ;  /* 0x000000020b00720c */ /* 0x000fc40003f44070 */
[----:B------:R-:W-:Y:S01]  /*0b50*/  ISETP.GT.U32.AND P3, PT, R5, R0, PT ;  /* 0x000000000500720c */ /* 0x000fe20003f64070 */
[----:B------:R-:W-:Y:S01]  /*0b60*/  IMAD.HI.U32 R7, R8, R13, RZ ;  /* 0x0000000d08077227 */ /* 0x000fe200078e00ff */
[----:B------:R-:W-:Y:S02]  /*0b70*/  IABS R20, R21 ;  /* 0x0000001500147213 */ /* 0x000fe40000000000 */
[C---:B------:R-:W-:Y:S01]  /*0b80*/  LOP3.LUT R25, R31.reuse, 0x2a, RZ, 0xfc, !PT ;  /* 0x0000002a1f197812 */ /* 0x040fe200078efcff */
[----:B------:R-:W-:Y:S01]  /*0b90*/  IMAD.MOV R16, RZ, RZ, -R9 ;  /* 0x000000ffff107224 */ /* 0x000fe200078e0a09 */
[C---:B------:R-:W-:Y:S01]  /*0ba0*/  LOP3.LUT R27, R31.reuse, 0x1c, RZ, 0xfc, !PT ;  /* 0x0000001c1f1b7812 */ /* 0x040fe200078efcff */
[----:B------:R-:W-:Y:S01]  /*0bb0*/  IMAD.MOV R14, RZ, RZ, -R7 ;  /* 0x000000ffff0e7224 */ /* 0x000fe200078e0a07 */
[----:B------:R-:W-:Y:S01]  /*0bc0*/  LOP3.LUT R29, R31, 0x14, RZ, 0xfc, !PT ;  /* 0x000000141f1d7812 */ /* 0x000fe200078efcff */
[----:B------:R-:W-:Y:S01]  /*0bd0*/  IMAD R12, R5, R16, R15 ;  /* 0x00000010050c7224 */ /* 0x000fe200078e020f */
[----:B------:R-:W-:Y:S01]  /*0be0*/  LOP3.LUT R15, R31, 0x36, RZ, 0xfc, !PT ;  /* 0x000000361f0f7812 */ /* 0x000fe200078efcff */
[----:B------:R-:W-:Y:S01]  /*0bf0*/  IMAD R10, R5, R14, R13 ;  /* 0x0000000e050a7224 */ /* 0x000fe200078e020d */
[----:B------:R-:W-:Y:S01]  /*0c00*/  LOP3.LUT R13, R31, 0x38, RZ, 0xfc, !PT ;  /* 0x000000381f0d7812 */ /* 0x000fe200078efcff */
[----:B------:R-:W-:Y:S01]  /*0c10*/  @!P3 IMAD.IADD R0, R0, 0x1, -R5 ;  /* 0x000000010000b824 */ /* 0x000fe200078e0a05 */
[C---:B------:R-:W-:Y:S01]  /*0c20*/  ISETP.GT.U32.AND P6, PT, R5.reuse, R12, PT ;  /* 0x0000000c0500720c */ /* 0x040fe20003fc4070 */
[----:B------:R-:W-:Y:S01]  /*0c30*/  @!P2 IMAD.IADD R2, R2, 0x1, -R11 ;  /* 0x000000010202a824 */ /* 0x000fe200078e0a0b */
[----:B------:R-:W-:Y:S01]  /*0c40*/  ISETP.GE.AND P2, PT, R228, RZ, PT ;  /* 0x000000ffe400720c */ /* 0x000fe20003f46270 */
[C---:B------:R-:W-:Y:S01]  /*0c50*/  IMAD R241, R230.reuse, 0xd, RZ ;  /* 0x0000000de6f17824 */ /* 0x040fe200078e02ff */
[----:B------:R-:W-:Y:S01]  /*0c60*/  IABS R9, R13 ;  /* 0x0000000d00097213 */ /* 0x000fe20000000000 */
[----:B------:R-:W-:Y:S01]  /*0c70*/  IMAD.MOV.U32 R7, RZ, RZ, R2 ;  /* 0x000000ffff077224 */ /* 0x000fe200078e0002 */
[----:B------:R-:W-:Y:S01]  /*0c80*/  ISETP.GT.U32.AND P3, PT, R5, R0, PT ;  /* 0x000000000500720c */ /* 0x000fe20003f64070 */
[----:B------:R-:W-:Y:S01]  /*0c90*/  IMAD R240, R230, 0xc, RZ ;  /* 0x0000000ce6f07824 */ /* 0x000fe200078e02ff */
[----:B------:R-:W-:Y:S01]  /*0ca0*/  IABS R14, R15 ;  /* 0x0000000f000e7213 */ /* 0x000fe20000000000 */
[----:B------:R-:W-:Y:S01]  /*0cb0*/  IMAD.HI.U32 R3, R8, R9, RZ ;  /* 0x0000000908037227 */ /* 0x000fe200078e00ff */
[----:B------:R-:W-:-:S02]  /*0cc0*/  IABS R11, R17 ;  /* 0x00000011000b7213 */ /* 0x000fc40000000000 */
[----:B------:R-:W-:Y:S01]  /*0cd0*/  ISETP.GT.U32.AND P5, PT, R5, R10, PT ;  /* 0x0000000a0500720c */ /* 0x000fe20003fa4070 */
[----:B------:R-:W-:Y:S01]  /*0ce0*/  IMAD.MOV R2, RZ, RZ, -R3 ;  /* 0x000000ffff027224 */ /* 0x000fe200078e0a03 */
[----:B------:R-:W-:Y:S01]  /*0cf0*/  IABS R30, R27 ;  /* 0x0000001b001e7213 */ /* 0x000fe20000000000 */
[----:B------:R-:W-:Y:S01]  /*0d00*/  @!P6 IMAD.IADD R12, R12, 0x1, -R5 ;  /* 0x000000010c0ce824 */ /* 0x000fe200078e0a05 */
[----:B------:R-:W-:Y:S01]  /*0d10*/  IABS R34, R29 ;  /* 0x0000001d00227213 */ /* 0x000fe20000000000 */
[C---:B------:R-:W-:Y:S01]  /*0d20*/  IMAD.HI.U32 R3, R8.reuse, R14, RZ ;  /* 0x0000000e08037227 */ /* 0x040fe200078e00ff */
[C---:B------:R-:W-:Y:S02]  /*0d30*/  LOP3.LUT R33, R31.reuse, 0x12, RZ, 0xfc, !PT ;  /* 0x000000121f217812 */ /* 0x040fe400078efcff */
[----:B------:R-:W-:Y:S01]  /*0d40*/  LOP3.LUT R35, R31, 0x10, RZ, 0xfc, !PT ;  /* 0x000000101f237812 */ /* 0x000fe200078efcff */
[----:B------:R-:W-:Y:S01]  /*0d50*/  @!P2 IMAD.MOV R7, RZ, RZ, -R7 ;  /* 0x000000ffff07a224 */ /* 0x000fe200078e0a07 */
[----:B------:R-:W-:Y:S01]  /*0d60*/  @!P4 LOP3.LUT R7, RZ, R22, RZ, 0x33, !PT ;  /* 0x00000016ff07c212 */ /* 0x000fe200078e33ff */
[C---:B------:R-:W-:Y:S01]  /*0d70*/  IMAD R2, R5.reuse, R2, R9 ;  /* 0x0000000205027224 */ /* 0x040fe200078e0209 */
[----:B------:R-:W-:Y:S01]  /*0d80*/  ISETP.GT.U32.AND P4, PT, R5, R12, PT ;  /* 0x0000000c0500720c */ /* 0x000fe20003f84070 */
[----:B------:R-:W-:Y:S01]  /*0d90*/  IMAD.HI.U32 R9, R8, R11, RZ ;  /* 0x0000000b08097227 */ /* 0x000fe200078e00ff */
[----:B------:R-:W-:-:S02]  /*0da0*/  ISETP.GE.AND P2, PT, R18, RZ, PT ;  /* 0x000000ff1200720c */ /* 0x000fc40003f46270 */
[----:B------:R-:W-:Y:S01]  /*0db0*/  IABS R18, R19 ;  /* 0x0000001300127213 */ /* 0x000fe20000000000 */
[----:B------:R-:W-:Y:S01]  /*0dc0*/  IMAD.MOV R3, RZ, RZ, -R3 ;  /* 0x000000ffff037224 */ /* 0x000fe200078e0a03 */
[----:B------:R-:W-:Y:S01]  /*0dd0*/  IABS R36, R33 ;  /* 0x0000002100247213 */ /* 0x000fe20000000000 */
[----:B------:R-:W-:Y:S01]  /*0de0*/  @!P3 IMAD.IADD R0, R0, 0x1, -R5 ;  /* 0x000000010000b824 */ /* 0x000fe200078e0a05 */
[----:B------:R-:W-:Y:S01]  /*0df0*/  ISETP.GE.AND P3, PT, R13, RZ, PT ;  /* 0x000000ff0d00720c */ /* 0x000fe20003f66270 */
[----:B------:R-:W-:Y:S01]  /*0e00*/  IMAD.MOV R16, RZ, RZ, -R9 ;  /* 0x000000ffff107224 */ /* 0x000fe200078e0a09 */
[----:B------:R-:W-:Y:S01]  /*0e10*/  LOP3.LUT R13, R31, 0x32, RZ, 0xfc, !PT ;  /* 0x000000321f0d7812 */ /* 0x000fe200078efcff */
[----:B------:R-:W-:Y:S01]  /*0e20*/  IMAD R14, R5, R3, R14 ;  /* 0x00000003050e7224 */ /* 0x000fe200078e020e */
[----:B------:R-:W-:Y:S01]  /*0e30*/  IABS R38, R35 ;  /* 0x0000002300267213 */ /* 0x000fe20000000000 */
[----:B------:R-:W-:Y:S01]  /*0e40*/  IMAD.MOV.U32 R9, RZ, RZ, R0 ;  /* 0x000000ffff097224 */ /* 0x000fe200078e0000 */
[----:B------:R-:W-:Y:S01]  /*0e50*/  LOP3.LUT R37, R31, 0xe, RZ, 0xfc, !PT ;  /* 0x0000000e1f257812 */ /* 0x000fe200078efcff */
[C---:B------:R-:W-:Y:S01]  /*0e60*/  IMAD R0, R5.reuse, R16, R11 ;  /* 0x0000001005007224 */ /* 0x040fe200078e020b */
[----:B------:R-:W-:Y:S01]  /*0e70*/  IABS R16, R13 ;  /* 0x0000000d00107213 */ /* 0x000fe20000000000 */
[----:B------:R-:W-:Y:S01]  /*0e80*/  @!P1 IMAD.MOV R9, RZ, RZ, -R9 ;  /* 0x000000ffff099224 */ /* 0x000fe200078e0a09 */
[C---:B------:R-:W-:Y:S01]  /*0e90*/  ISETP.GT.U32.AND P1, PT, R5.reuse, R14, PT ;  /* 0x0000000e0500720c */ /* 0x040fe20003f24070 */
[--C-:B------:R-:W-:Y:S01]  /*0ea0*/  @!P4 IMAD.IADD R12, R12, 0x1, -R5.reuse ;  /* 0x000000010c0cc824 */ /* 0x100fe200078e0a05 */
[C---:B------:R-:W-:Y:S01]  /*0eb0*/  ISETP.GT.U32.AND P4, PT, R5.reuse, R0, PT ;  /* 0x000000000500720c */ /* 0x040fe20003f84070 */
[----:B------:R-:W-:Y:S01]  /*0ec0*/  @!P5 IMAD.IADD R10, R10, 0x1, -R5 ;  /* 0x000000010a0ad824 */ /* 0x000fe200078e0a05 */
[----:B------:R-:W-:Y:S01]  /*0ed0*/  ISETP.GT.U32.AND P5, PT, R5, R2, PT ;  /* 0x000000020500720c */ /* 0x000fe20003fa4070 */
[----:B------:R-:W-:Y:S01]  /*0ee0*/  IMAD.HI.U32 R3, R8, R16, RZ ;  /* 0x0000001008037227 */ /* 0x000fe200078e00ff */
[----:B------:R-:W-:-:S02]  /*0ef0*/  IABS R40, R37 ;  /* 0x0000002500287213 */ /* 0x000fc40000000000 */
[----:B------:R-:W-:Y:S01]  /*0f00*/  ISETP.GT.U32.AND P6, PT, R5, R10, PT ;  /* 0x0000000a0500720c */ /* 0x000fe20003fc4070 */
[----:B------:R-:W-:Y:S01]  /*0f10*/  IMAD.MOV R11, RZ, RZ, -R3 ;  /* 0x000000ffff0b7224 */ /* 0x000fe200078e0a03 */
[C---:B------:R-:W-:Y:S01]  /*0f20*/  LOP3.LUT R39, R31.reuse, 0xc, RZ, 0xfc, !PT ;  /* 0x0000000c1f277812 */ /* 0x040fe200078efcff */
[----:B------:R-:W-:Y:S01]  /*0f30*/  IMAD.HI.U32 R3, R8, R18, RZ ;  /* 0x0000001208037227 */ /* 0x000fe200078e00ff */
[C---:B------:R-:W-:Y:S02]  /*0f40*/  LOP3.LUT R41, R31.reuse, 0xa, RZ, 0xfc, !PT ;  /* 0x0000000a1f297812 */ /* 0x040fe400078efcff */
[----:B------:R-:W-:Y:S01]  /*0f50*/  IABS R42, R39 ;  /* 0x00000027002a7213 */ /* 0x000fe20000000000 */
[--C-:B------:R-:W-:Y:S01]  /*0f60*/  @!P1 IMAD.IADD R14, R14, 0x1, -R5.reuse ;  /* 0x000000010e0e9824 */ /* 0x100fe200078e0a05 */
[----:B------:R-:W-:Y:S01]  /*0f70*/  IABS R44, R41 ;  /* 0x00000029002c7213 */ /* 0x000fe20000000000 */
[----:B------:R-:W-:Y:S01]  /*0f80*/  @!P4 IMAD.IADD R0, R0, 0x1, -R5 ;  /* 0x000000010000c824 */ /* 0x000fe200078e0a05 */
[----:B------:R-:W-:Y:S01]  /*0f90*/  LOP3.LUT R43, R31, 0x8, RZ, 0xfc, !PT ;  /* 0x000000081f2b7812 */ /* 0x000fe200078efcff */
[----:B------:R-:W-:Y:S01]  /*0fa0*/  IMAD.MOV R3, RZ, RZ, -R3 ;  /* 0x000000ffff037224 */ /* 0x000fe200078e0a03 */
[----:B------:R-:W-:Y:S01]  /*0fb0*/  ISETP.GT.U32.AND P4, PT, R5, R14, PT ;  /* 0x0000000e0500720c */ /* 0x000fe20003f84070 */
[--C-:B------:R-:W-:Y:S01]  /*0fc0*/  @!P5 IMAD.IADD R2, R2, 0x1, -R5.reuse ;  /* 0x000000010202d824 */ /* 0x100fe200078e0a05 */
[----:B------:R-:W-:Y:S01]  /*0fd0*/  ISETP.GE.AND P5, PT, R17, RZ, PT ;  /* 0x000000ff1100720c */ /* 0x000fe20003fa6270 */
[C---:B------:R-:W-:Y:S01]  /*0fe0*/  IMAD R18, R5.reuse, R3, R18 ;  /* 0x0000000305127224 */ /* 0x040fe200078e0212 */
[----:B------:R-:W-:Y:S01]  /*0ff0*/  IABS R17, R25 ;  /* 0x0000001900117213 */ /* 0x000fe20000000000 */
[----:B------:R-:W-:Y:S01]  /*1000*/  @!P6 IMAD.IADD R10, R10, 0x1, -R5 ;  /* 0x000000010a0ae824 */ /* 0x000fe200078e0a05 */
[C---:B------:R-:W-:Y:S01]  /*1010*/  ISETP.GT.U32.AND P1, PT, R5.reuse, R2, PT ;  /* 0x000000020500720c */ /* 0x040fe20003f24070 */
[----:B------:R-:W-:Y:S01]  /*1020*/  IMAD R16, R5, R11, R16 ;  /* 0x0000000b05107224 */ /* 0x000fe200078e0210 */
[----:B------:R-:W-:Y:S01]  /*1030*/  ISETP.GE.AND P6, PT, R15, RZ, PT ;  /* 0x000000ff0f00720c */ /* 0x000fe20003fc6270 */
[----:B------:R-:W-:Y:S01]  /*1040*/  @!P0 IMAD.MOV R10, RZ, RZ, -R10 ;  /* 0x000000ffff0a8224 */ /* 0x000fe200078e0a0a */
[----:B------:R-:W-:Y:S01]  /*1050*/  ISETP.GT.U32.AND P0, PT, R5, R0, PT ;  /* 0x000000000500720c */ /* 0x000fe20003f04070 */
[----:B------:R-:W-:Y:S01]  /*1060*/  IMAD.HI.U32 R3, R8, R20, RZ ;  /* 0x0000001408037227 */ /* 0x000fe200078e00ff */
[----:B------:R-:W-:-:S02]  /*1070*/  IABS R15, R24 ;  /* 0x00000018000f7213 */ /* 0x000fc40000000000 */
[----:B------:R-:W-:Y:S01]  /*1080*/  LOP3.LUT R45, R31, 0x6, RZ, 0xfc, !PT ;  /* 0x000000061f2d7812 */ /* 0x000fe200078efcff */
[--C-:B------:R-:W-:Y:S01]  /*1090*/  @!P4 IMAD.IADD R14, R14, 0x1, -R5.reuse ;  /* 0x000000010e0ec824 */ /* 0x100fe200078e0a05 */
[C---:B------:R-:W-:Y:S01]  /*10a0*/  ISETP.GT.U32.AND P4, PT, R5.reuse, R18, PT ;  /* 0x000000120500720c */ /* 0x040fe20003f84070 */
[----:B------:R-:W-:Y:S01]  /*10b0*/  @!P2 IMAD.MOV R12, RZ, RZ, -R12 ;  /* 0x000000ffff0ca224 */ /* 0x000fe200078e0a0c */
[----:B------:R-:W-:Y:S01]  /*10c0*/  IABS R46, R43 ;  /* 0x0000002b002e7213 */ /* 0x000fe20000000000 */
[----:B------:R-:W-:Y:S01]  /*10d0*/  @!P1 IMAD.IADD R2, R2, 0x1, -R5 ;  /* 0x0000000102029824 */ /* 0x000fe200078e0a05 */
[----:B------:R-:W-:Y:S01]  /*10e0*/  ISETP.GT.U32.AND P1, PT, R5, R16, PT ;  /* 0x000000100500720c */ /* 0x000fe20003f24070 */
[----:B------:R-:W-:Y:S01]  /*10f0*/  IMAD.MOV R11, RZ, RZ, -R3 ;  /* 0x000000ffff0b7224 */ /* 0x000fe200078e0a03 */
[----:B------:R-:W-:Y:S01]  /*1100*/  LOP3.LUT R47, R31, 0x4, RZ, 0xfc, !PT ;  /* 0x000000041f2f7812 */ /* 0x000fe200078efcff */
[----:B------:R-:W-:Y:S01]  /*1110*/  IMAD.HI.U32 R3, R8, R15, RZ ;  /* 0x0000000f08037227 */ /* 0x000fe200078e00ff */
[----:B------:R-:W-:-:S02]  /*1120*/  IABS R48, R45 ;  /* 0x0000002d00307213 */ /* 0x000fc40000000000 */
[----:B------:R-:W-:Y:S01]  /*1130*/  IABS R50, R47 ;  /* 0x0000002f00327213 */ /* 0x000fe20000000000 */
[--C-:B------:R-:W-:Y:S01]  /*1140*/  @!P0 IMAD.IADD R0, R0, 0x1, -R5.reuse ;  /* 0x0000000100008824 */ /* 0x100fe200078e0a05 */
[----:B------:R-:W-:Y:S01]  /*1150*/  ISETP.GE.AND P0, PT, R13, RZ, PT ;  /* 0x000000ff0d00720c */ /* 0x000fe20003f06270 */
[----:B------:R-:W-:Y:S01]  /*1160*/  @!P4 IMAD.IADD R18, R18, 0x1, -R5 ;  /* 0x000000011212c824 */ /* 0x000fe200078e0a05 */
[----:B------:R-:W-:Y:S01]  /*1170*/  IABS R54, R31 ;  /* 0x0000001f00367213 */ /* 0x000fe20000000000 */
[----:B------:R-:W-:Y:S01]  /*1180*/  IMAD R20, R5, R11, R20 ;  /* 0x0000000b05147224 */ /* 0x000fe200078e0214 */
[----:B------:R-:W-:Y:S01]  /*1190*/  LOP3.LUT R49, R31, 0x2, RZ, 0xfc, !PT ;  /* 0x000000021f317812 */ /* 0x000fe200078efcff */
[----:B------:R-:W-:Y:S01]  /*11a0*/  IMAD.MOV R22, RZ, RZ, -R3 ;  /* 0x000000ffff167224 */ /* 0x000fe200078e0a03 */
[----:B------:R-:W-:Y:S01]  /*11b0*/  ISETP.GT.U32.AND P2, PT, R5, R18, PT ;  /* 0x000000120500720c */ /* 0x000fe20003f44070 */
[----:B------:R-:W-:Y:S01]  /*11c0*/  IMAD.MOV.U32 R11, RZ, RZ, R2 ;  /* 0x000000ffff0b7224 */ /* 0x000fe200078e0002 */
[----:B------:R-:W-:Y:S01]  /*11d0*/  LOP3.LUT R3, R31, 0x28, RZ, 0xfc, !PT ;  /* 0x000000281f037812 */ /* 0x000fe200078efcff */
[----:B------:R-:W-:Y:S01]  /*11e0*/  @!P1 IMAD.IADD R16, R16, 0x1, -R5 ;  /* 0x0000000110109824 */ /* 0x000fe200078e0a05 */
[----:B------:R-:W-:Y:S01]  /*11f0*/  ISETP.GE.AND P1, PT, R19, RZ, PT ;  /* 0x000000ff1300720c */ /* 0x000fe20003f26270 */
[----:B------:R-:W-:Y:S01]  /*1200*/  IMAD.MOV.U32 R13, RZ, RZ, R0 ;  /* 0x000000ffff0d7224 */ /* 0x000fe200078e0000 */
[----:B------:R-:W-:Y:S01]  /*1210*/  LOP3.LUT R19, R31, 0x24, RZ, 0xfc, !PT ;  /* 0x000000241f137812 */ /* 0x000fe200078efcff */
[C---:B------:R-:W-:Y:S01]  /*1220*/  IMAD R0, R5.reuse, R22, R15 ;  /* 0x0000001605007224 */ /* 0x040fe200078e020f */
[C---:B------:R-:W-:Y:S01]  /*1230*/  ISETP.GT.U32.AND P4, PT, R5.reuse, R16, PT ;  /* 0x000000100500720c */ /* 0x040fe20003f84070 */
[----:B------:R-:W-:Y:S01]  /*1240*/  @!P3 IMAD.MOV R11, RZ, RZ, -R11 ;  /* 0x000000ffff0bb224 */ /* 0x000fe200078e0a0b */
[----:B------:R-:W-:Y:S01]  /*1250*/  ISETP.GT.U32.AND P3, PT, R5, R20, PT ;  /* 0x000000140500720c */ /* 0x000fe20003f64070 */
[----:B------:R-:W-:Y:S01]  /*1260*/  IMAD.HI.U32 R2, R8, R17, RZ ;  /* 0x0000001108027227 */ /* 0x000fe200078e00ff */
[----:B------:R-:W-:-:S02]  /*1270*/  IABS R22, R3 ;  /* 0x0000000300167213 */ /* 0x000fc40000000000 */
[----:B------:R-:W-:Y:S01]  /*1280*/  LOP3.LUT R15, R31, 0x26, RZ, 0xfc, !PT ;  /* 0x000000261f0f7812 */ /* 0x000fe200078efcff */
[----:B------:R-:W-:Y:S01]  /*1290*/  @!P2 IMAD.IADD R18, R18, 0x1, -R5 ;  /* 0x000000011212a824 */ /* 0x000fe200078e0a05 */
[----:B------:R-:W-:Y:S01]  /*12a0*/  ISETP.GT.U32.AND P2, PT, R5, R0, PT ;  /* 0x000000000500720c */ /* 0x000fe20003f44070 */
[----:B------:R-:W-:Y:S01]  /*12b0*/  IMAD.MOV R2, RZ, RZ, -R2 ;  /* 0x000000ffff027224 */ /* 0x000fe200078e0a02 */
[----:B------:R-:W-:Y:S01]  /*12c0*/  IABS R52, R49 ;  /* 0x0000003100347213 */ /* 0x000fe20000000000 */
[----:B------:R-:W-:Y:S01]  /*12d0*/  @!P5 IMAD.MOV R13, RZ, RZ, -R13 ;  /* 0x000000ffff0dd224 */ /* 0x000fe200078e0a0d */
[----:B------:R-:W-:Y:S01]  /*12e0*/  ISETP.GE.AND P5, PT, R24, RZ, PT ;  /* 0x000000ff1800720c */ /* 0x000fe20003fa6270 */
[--C-:B------:R-:W-:Y:S01]  /*12f0*/  @!P4 IMAD.IADD R16, R16, 0x1, -R5.reuse ;  /* 0x000000011010c824 */ /* 0x100fe200078e0a05 */
[----:B------:R-:W-:Y:S01]  /*1300*/  IABS R24, R15 ;  /* 0x0000000f00187213 */ /* 0x000fe20000000000 */
[----:B------:R-:W-:Y:S01]  /*1310*/  @!P3 IMAD.IADD R20, R20, 0x1, -R5 ;  /* 0x000000011414b824 */ /* 0x000fe200078e0a05 */
[----:B------:R-:W-:Y:S01]  /*1320*/  ISETP.GE.AND P4, PT, R25, RZ, PT ;  /* 0x000000ff1900720c */ /* 0x000fe20003f86270 */
[----:B------:R-:W-:Y:S01]  /*1330*/  @!P0 IMAD.MOV R16, RZ, RZ, -R16 ;  /* 0x000000ffff108224 */ /* 0x000fe200078e0a10 */
[----:B------:R-:W-:Y:S01]  /*1340*/  ISETP.GE.AND P0, PT, R3, RZ, PT ;  /* 0x000000ff0300720c */ /* 0x000fe20003f06270 */
[C---:B------:R-:W-:Y:S01]  /*1350*/  IMAD R2, R5.reuse, R2, R17 ;  /* 0x0000000205027224 */ /* 0x040fe200078e0211 */
[----:B------:R-:W-:Y:S01]  /*1360*/  ISETP.GT.U32.AND P3, PT, R5, R20, PT ;  /* 0x000000140500720c */ /* 0x000fe20003f64070 */
[----:B------:R-:W-:Y:S01]  /*1370*/  @!P2 IMAD.IADD R0, R0, 0x1, -R5 ;  /* 0x000000010000a824 */ /* 0x000fe200078e0a05 */
[----:B------:R-:W-:Y:S01]  /*1380*/  IABS R17, R19 ;  /* 0x0000001300117213 */ /* 0x000fe20000000000 */
[----:B------:R-:W-:Y:S01]  /*1390*/  IMAD.HI.U32 R3, R8, R22, RZ ;  /* 0x0000001608037227 */ /* 0x000fe200078e00ff */
[----:B------:R-:W-:-:S02]  /*13a0*/  LOP3.LUT R25, R31, 0x20, RZ, 0xfc, !PT ;  /* 0x000000201f197812 */ /* 0x000fc400078efcff */
[C---:B------:R-:W-:Y:S01]  /*13b0*/  ISETP.GT.U32.AND P2, PT, R5.reuse, R0, PT ;  /* 0x000000000500720c */ /* 0x040fe20003f44070 */
[----:B------:R-:W-:Y:S01]  /*13c0*/  @!P1 IMAD.MOV R18, RZ, RZ, -R18 ;  /* 0x000000ffff129224 */ /* 0x000fe200078e0a12 */
[----:B------:R-:W-:Y:S01]  /*13d0*/  ISETP.GT.U32.AND P1, PT, R5, R2, PT ;  /* 0x000000020500720c */ /* 0x000fe20003f24070 */
[----:B------:R-:W-:Y:S01]  /*13e0*/  IMAD.MOV R3, RZ, RZ, -R3 ;  /* 0x000000ffff037224 */ /* 0x000fe200078e0a03 */
[----:B------:R-:W-:Y:S01]  /*13f0*/  IABS R26, R25 ;  /* 0x00000019001a7213 */ /* 0x000fe20000000000 */
[----:B------:R-:W-:Y:S01]  /*1400*/  @!P6 IMAD.MOV R14, RZ, RZ, -R14 ;  /* 0x000000ffff0ee224 */ /* 0x000fe200078e0a0e */
[----:B------:R-:W-:Y:S01]  /*1410*/  ISETP.GE.AND P6, PT, R21, RZ, PT ;  /* 0x000000ff1500720c */ /* 0x000fe20003fc6270 */
[----:B------:R-:W-:Y:S01]  /*1420*/  IMAD R22, R5, R3, R22 ;  /* 0x0000000305167224 */ /* 0x000fe200078e0216 */
[----:B------:R-:W-:Y:S01]  /*1430*/  LOP3.LUT R21, R31, 0x22, RZ, 0xfc, !PT ;  /* 0x000000221f157812 */ /* 0x000fe200078efcff */
[----:B------:R-:W-:Y:S01]  /*1440*/  IMAD.HI.U32 R3, R8, R24, RZ ;  /* 0x0000001808037227 */ /* 0x000fe200078e00ff */
[----:B------:R-:W-:-:S03]  /*1450*/  SHF.R.S32.HI R6, RZ, 0x6, R6 ;  /* 0x00000006ff067819 */ /* 0x000fc60000011406 */
[----:B------:R-:W-:Y:S01]  /*1460*/  @!P3 IMAD.IADD R20, R20, 0x1, -R5 ;  /* 0x000000011414b824 */ /* 0x000fe200078e0a05 */
[----:B------:R-:W-:Y:S01]  /*1470*/  ISETP.GE.AND P3, PT, R15, RZ, PT ;  /* 0x000000ff0f00720c */ /* 0x000fe20003f66270 */
[----:B------:R-:W-:Y:S02]  /*1480*/  IMAD.MOV R15, RZ, RZ, -R3 ;  /* 0x000000ffff0f7224 */ /* 0x000fe400078e0a03 */
[--C-:B------:R-:W-:Y:S01]  /*1490*/  @!P2 IMAD.IADD R0, R0, 0x1, -R5.reuse ;  /* 0x000000010000a824 */ /* 0x100fe200078e0a05 */
[----:B------:R-:W-:Y:S01]  /*14a0*/  ISETP.GE.AND P2, PT, R19, RZ, PT ;  /* 0x000000ff1300720c */ /* 0x000fe20003f46270 */
[----:B------:R-:W-:Y:S01]  /*14b0*/  IMAD R24, R5, R15, R24 ;  /* 0x0000000f05187224 */ /* 0x000fe200078e0218 */
[----:B------:R-:W-:Y:S01]  /*14c0*/  IABS R19, R21 ;  /* 0x0000001500137213 */ /* 0x000fe20000000000 */
[----:B------:R-:W-:Y:S02]  /*14d0*/  @!P1 IMAD.IADD R2, R2, 0x1, -R5 ;  /* 0x0000000102029824 */ /* 0x000fe400078e0a05 */
[----:B------:R-:W-:-:S02]  /*14e0*/  IMAD.MOV.U32 R15, RZ, RZ, R0 ;  /* 0x000000ffff0f7224 */ /* 0x000fc400078e0000 */
[----:B------:R-:W-:Y:S01]  /*14f0*/  @!P6 IMAD.MOV R20, RZ, RZ, -R20 ;  /* 0x000000ffff14e224 */ /* 0x000fe200078e0a14 */
[C---:B------:R-:W-:Y:S01]  /*1500*/  ISETP.GT.U32.AND P1, PT, R5.reuse, R2, PT ;  /* 0x000000020500720c */ /* 0x040fe20003f24070 */
[----:B------:R-:W-:Y:S01]  /*1510*/  @!P5 IMAD.MOV R15, RZ, RZ, -R15 ;  /* 0x000000ffff0fd224 */ /* 0x000fe200078e0a0f */
[C---:B------:R-:W-:Y:S01]  /*1520*/  ISETP.GT.U32.AND P5, PT, R5.reuse, R24, PT ;  /* 0x000000180500720c */ /* 0x040fe20003fa4070 */
[----:B------:R-:W-:Y:S01]  /*1530*/  IMAD.HI.U32 R3, R8, R17, RZ ;  /* 0x0000001108037227 */ /* 0x000fe200078e00ff */
[----:B------:R-:W-:-:S03]  /*1540*/  ISETP.GT.U32.AND P6, PT, R5, R22, PT ;  /* 0x000000160500720c */ /* 0x000fc60003fc4070 */
[----:B------:R-:W-:Y:S02]  /*1550*/  IMAD.MOV R0, RZ, RZ, -R3 ;  /* 0x000000ffff007224 */ /* 0x000fe400078e0a03 */
[----:B------:R-:W-:-:S04]  /*1560*/  IMAD.HI.U32 R3, R8, R19, RZ ;  /* 0x0000001308037227 */ /* 0x000fc800078e00ff */
[--C-:B------:R-:W-:Y:S01]  /*1570*/  @!P1 IMAD.IADD R2, R2, 0x1, -R5.reuse ;  /* 0x0000000102029824 */ /* 0x100fe200078e0a05 */
[----:B------:R-:W-:Y:S01]  /*1580*/  ISETP.GE.AND P1, PT, R21, RZ, PT ;  /* 0x000000ff1500720c */ /* 0x000fe20003f26270 */
[----:B------:R-:W-:Y:S01]  /*1590*/  @!P5 IMAD.IADD R24, R24, 0x1, -R5 ;  /* 0x000000011818d824 */ /* 0x000fe200078e0a05 */
[----:B------:R-:W-:Y:S01]  /*15a0*/  LOP3.LUT R21, R31, 0x1e, RZ, 0xfc, !PT ;  /* 0x0000001e1f157812 */ /* 0x000fe200078efcff */
[C---:B------:R-:W-:Y:S02]  /*15b0*/  IMAD R0, R5.reuse, R0, R17 ;  /* 0x0000000005007224 */ /* 0x040fe400078e0211 */
[----:B------:R-:W-:Y:S01]  /*15c0*/  IMAD.MOV.U32 R17, RZ, RZ, R2 ;  /* 0x000000ffff117224 */ /* 0x000fe200078e0002 */
[----:B------:R-:W-:Y:S01]  /*15d0*/  ISETP.GT.U32.AND P5, PT, R5, R24, PT ;  /* 0x000000180500720c */ /* 0x000fe20003fa4070 */
[----:B------:R-:W-:Y:S01]  /*15e0*/  IMAD.MOV R2, RZ, RZ, -R3 ;  /* 0x000000ffff027224 */ /* 0x000fe200078e0a03 */
[----:B------:R-:W-:Y:S01]  /*15f0*/  IABS R28, R21 ;  /* 0x00000015001c7213 */ /* 0x000fe20000000000 */
[----:B------:R-:W-:-:S04]  /*1600*/  IMAD.HI.U32 R3, R8, R26, RZ ;  /* 0x0000001a08037227 */ /* 0x000fc800078e00ff */
[----:B------:R-:W-:Y:S02]  /*1610*/  @!P6 IMAD.IADD R22, R22, 0x1, -R5 ;  /* 0x000000011616e824 */ /* 0x000fe400078e0a05 */
[----:B------:R-:W-:Y:S02]  /*1620*/  IMAD.MOV R3, RZ, RZ, -R3 ;  /* 0x000000ffff037224 */ /* 0x000fe400078e0a03 */
[C---:B------:R-:W-:Y:S01]  /*1630*/  IMAD R2, R5.reuse, R2, R19 ;  /* 0x0000000205027224 */ /* 0x040fe200078e0213 */
[C---:B------:R-:W-:Y:S01]  /*1640*/  ISETP.GT.U32.AND P6, PT, R5.reuse, R22, PT ;  /* 0x000000160500720c */ /* 0x040fe20003fc4070 */
[C---:B------:R-:W-:Y:S02]  /*1650*/  IMAD R26, R5.reuse, R3, R26 ;  /* 0x00000003051a7224 */ /* 0x040fe400078e021a */
[----:B------:R-:W-:Y:S02]  /*1660*/  @!P5 IMAD.IADD R24, R24, 0x1, -R5 ;  /* 0x000000011818d824 */ /* 0x000fe400078e0a05 */
[----:B------:R-:W-:Y:S01]  /*1670*/  @!P4 IMAD.MOV R17, RZ, RZ, -R17 ;  /* 0x000000ffff11c224 */ /* 0x000fe200078e0a11 */
[C---:B------:R-:W-:Y:S01]  /*1680*/  ISETP.GT.U32.AND P5, PT, R5.reuse, R26, PT ;  /* 0x0000001a0500720c */ /* 0x040fe20003fa4070 */
[----:B------:R-:W-:Y:S01]  /*1690*/  IMAD.HI.U32 R3, R8, R28, RZ ;  /* 0x0000001c08037227 */ /* 0x000fe200078e00ff */
[----:B------:R-:W-:-:S03]  /*16a0*/  ISETP.GT.U32.AND P4, PT, R5, R0, PT ;  /* 0x000000000500720c */ /* 0x000fc60003f84070 */
[----:B------:R-:W-:-:S04]  /*16b0*/  IMAD.HI.U32 R19, R8, R30, RZ ;  /* 0x0000001e08137227 */ /* 0x000fc800078e00ff */
[----:B------:R-:W-:Y:S01]  /*16c0*/  @!P6 IMAD.IADD R22, R22, 0x1, -R5 ;  /* 0x000000011616e824 */ /* 0x000fe200078e0a05 */
[C---:B------:R-:W-:Y:S01]  /*16d0*/  ISETP.GT.U32.AND P6, PT, R5.reuse, R2, PT ;  /* 0x000000020500720c */ /* 0x040fe20003fc4070 */
[----:B------:R-:W-:Y:S02]  /*16e0*/  IMAD.MOV R3, RZ, RZ, -R3 ;  /* 0x000000ffff037224 */ /* 0x000fe400078e0a03 */
[--C-:B------:R-:W-:Y:S02]  /*16f0*/  @!P5 IMAD.IADD R26, R26, 0x1, -R5.reuse ;  /* 0x000000011a1ad824 */ /* 0x100fe400078e0a05 */
[----:B------:R-:W-:Y:S02]  /*1700*/  @!P4 IMAD.IADD R0, R0, 0x1, -R5 ;  /* 0x000000010000c824 */ /* 0x000fe400078e0a05 */
[----:B------:R-:W-:Y:S01]  /*1710*/  @!P0 IMAD.MOV R22, RZ, RZ, -R22 ;  /* 0x000000ffff168224 */ /* 0x000fe200078e0a16 */
[----:B------:R-:W-:Y:S01]  /*1720*/  ISETP.GT.U32.AND P5, PT, R5, R26, PT ;  /* 0x0000001a0500720c */ /* 0x000fe20003fa4070 */
[----:B------:R-:W-:Y:S01]  /*1730*/  IMAD.MOV R19, RZ, RZ, -R19 ;  /* 0x000000ffff137224 */ /* 0x000fe200078e0a13 */
[----:B------:R-:W-:Y:S01]  /*1740*/  ISETP.GE.AND P0, PT, R25, RZ, PT ;  /* 0x000000ff1900720c */ /* 0x000fe20003f06270 */
[C---:B------:R-:W-:Y:S01]  /*1750*/  IMAD R28, R5.reuse, R3, R28 ;  /* 0x00000003051c7224 */ /* 0x040fe200078e021c */
[----:B------:R-:W-:Y:S01]  /*1760*/  ISETP.GT.U32.AND P4, PT, R5, R0, PT ;  /* 0x000000000500720c */ /* 0x000fe20003f84070 */
[--C-:B------:R-:W-:Y:S01]  /*1770*/  @!P6 IMAD.IADD R2, R2, 0x1, -R5.reuse ;  /* 0x000000010202e824 */ /* 0x100fe200078e0a05 */
[----:B------:R-:W-:Y:S01]  /*1780*/  LOP3.LUT R3, R31, 0x1a, RZ, 0xfc, !PT ;  /* 0x0000001a1f037812 */ /* 0x000fe200078efcff */
[----:B------:R-:W-:Y:S01]  /*1790*/  IMAD R30, R5, R19, R30 ;  /* 0x00000013051e7224 */ /* 0x000fe200078e021e */
[----:B------:R-:W-:Y:S01]  /*17a0*/  LOP3.LUT R25, R31, 0x18, RZ, 0xfc, !PT ;  /* 0x000000181f197812 */ /* 0x000fe200078efcff */
[----:B------:R-:W-:Y:S01]  /*17b0*/  @!P3 IMAD.MOV R24, RZ, RZ, -R24 ;  /* 0x000000ffff18b224 */ /* 0x000fe200078e0a18 */
[----:B------:R-:W-:Y:S01]  /*17c0*/  ISETP.GT.U32.AND P6, PT, R5, R2, PT ;  /* 0x000000020500720c */ /* 0x000fe20003fc4070 */
[----:B------:R-:W-:Y:S01]  /*17d0*/  IMAD R7, R7, UR4, RZ ;  /* 0x0000000407077c24 */ /* 0x000fe2000f8e02ff */
[----:B------:R-:W-:Y:S01]  /*17e0*/  ISETP.GE.AND P3, PT, R21, RZ, PT ;  /* 0x000000ff1500720c */ /* 0x000fe20003f66270 */
[----:B------:R-:W-:Y:S01]  /*17f0*/  @!P5 IMAD.IADD R26, R26, 0x1, -R5 ;  /* 0x000000011a1ad824 */ /* 0x000fe200078e0a05 */
[----:B------:R-:W-:Y:S01]  /*1800*/  ISETP.GT.U32.AND P5, PT, R5, R28, PT ;  /* 0x0000001c0500720c */ /* 0x000fe20003fa4070 */
[----:B------:R-:W-:Y:S01]  /*1810*/  ULDC UR4, c[0x0][0x240] ;  /* 0x0000900000047ab9 */ /* 0x000fe20000000800 */
[----:B------:R-:W-:-:S02]  /*1820*/  IMAD R239, R230, 0xb, RZ ;  /* 0x0000000be6ef7824 */ /* 0x000fc400078e02ff */
[----:B------:R-:W-:Y:S01]  /*1830*/  @!P0 IMAD.MOV R26, RZ, RZ, -R26 ;  /* 0x000000ffff1a8224 */ /* 0x000fe200078e0a1a */
[----:B------:R-:W-:Y:S01]  /*1840*/  ISETP.GT.U32.AND P0, PT, R5, R30, PT ;  /* 0x0000001e0500720c */ /* 0x000fe20003f04070 */
[--C-:B------:R-:W-:Y:S01]  /*1850*/  @!P4 IMAD.IADD R0, R0, 0x1, -R5.reuse ;  /* 0x000000010000c824 */ /* 0x100fe200078e0a05 */
[----:B------:R-:W-:Y:S01]  /*1860*/  ISETP.GE.AND P4, PT, R27, RZ, PT ;  /* 0x000000ff1b00720c */ /* 0x000fe20003f86270 */
[----:B------:R-:W-:Y:S01]  /*1870*/  IMAD R238, R230, 0xa, RZ ;  /* 0x0000000ae6ee7824 */ /* 0x000fe200078e02ff */
[----:B------:R-:W-:Y:S01]  /*1880*/  LOP3.LUT R27, R31, 0x16, RZ, 0xfc, !PT ;  /* 0x000000161f1b7812 */ /* 0x000fe200078efcff */
[----:B------:R-:W-:Y:S01]  /*1890*/  @!P6 IMAD.IADD R2, R2, 0x1, -R5 ;  /* 0x000000010202e824 */ /* 0x000fe200078e0a05 */
[----:B------:R-:W-:Y:S01]  /*18a0*/  ISETP.GE.AND P6, PT, R3, RZ, PT ;  /* 0x000000ff0300720c */ /* 0x000fe20003fc6270 */
[----:B------:R-:W-:Y:S01]  /*18b0*/  IMAD.MOV.U32 R19, RZ, RZ, R0 ;  /* 0x000000ffff137224 */ /* 0x000fe200078e0000 */
[----:B------:R-:W-:Y:S01]  /*18c0*/  IABS R3, R3 ;  /* 0x0000000300037213 */ /* 0x000fe20000000000 */
[----:B------:R-:W-:Y:S01]  /*18d0*/  IMAD.MOV.U32 R21, RZ, RZ, R2 ;  /* 0x000000ffff157224 */ /* 0x000fe200078e0002 */
[----:B------:R-:W-:Y:S01]  /*18e0*/  IABS R0, R25 ;  /* 0x0000001900007213 */ /* 0x000fe20000000000 */
[----:B------:R-:W-:Y:S01]  /*18f0*/  @!P2 IMAD.MOV R19, RZ, RZ, -R19 ;  /* 0x000000ffff13a224 */ /* 0x000fe200078e0a13 */
[----:B------:R-:W-:Y:S01]  /*1900*/  ISETP.GE.AND P2, PT, R25, RZ, PT ;  /* 0x000000ff1900720c */ /* 0x000fe20003f46270 */
[----:B------:R-:W-:Y:S01]  /*1910*/  @!P5 IMAD.IADD R28, R28, 0x1, -R5 ;  /* 0x000000011c1cd824 */ /* 0x000fe200078e0a05 */
[----:B------:R-:W-:Y:S01]  /*1920*/  IABS R32, R27 ;  /* 0x0000001b00207213 */ /* 0x000fe20000000000 */
[----:B------:R-:W-:-:S02]  /*1930*/  IMAD.MOV.U32 R25, RZ, RZ, R3 ;  /* 0x000000ffff197224 */ /* 0x000fc400078e0003 */
[----:B------:R-:W-:Y:S01]  /*1940*/  @!P1 IMAD.MOV R21, RZ, RZ, -R21 ;  /* 0x000000ffff159224 */ /* 0x000fe200078e0a15 */
[----:B------:R-:W-:Y:S01]  /*1950*/  ISETP.GE.AND P1, PT, R27, RZ, PT ;  /* 0x000000ff1b00720c */ /* 0x000fe20003f26270 */
[----:B------:R-:W-:Y:S01]  /*1960*/  @!P0 IMAD.IADD R30, R30, 0x1, -R5 ;  /* 0x000000011e1e8824 */ /* 0x000fe200078e0a05 */
[C---:B------:R-:W-:Y:S01]  /*1970*/  ISETP.GT.U32.AND P5, PT, R5.reuse, R28, PT ;  /* 0x0000001c0500720c */ /* 0x040fe20003fa4070 */
[----:B------:R-:W-:Y:S02]  /*1980*/  IMAD.MOV.U32 R27, RZ, RZ, R0 ;  /* 0x000000ffff1b7224 */ /* 0x000fe400078e0000 */
[----:B------:R-:W-:Y:S01]  /*1990*/  IMAD.HI.U32 R0, R8, R25, RZ ;  /* 0x0000001908007227 */ /* 0x000fe200078e00ff */
[----:B------:R-:W-:-:S03]  /*19a0*/  ISETP.GT.U32.AND P0, PT, R5, R30, PT ;  /* 0x0000001e0500720c */ /* 0x000fc60003f04070 */
[----:B------:R-:W-:-:S04]  /*19b0*/  IMAD.HI.U32 R2, R8, R27, RZ ;  /* 0x0000001b08027227 */ /* 0x000fc800078e00ff */
[----:B------:R-:W-:Y:S02]  /*19c0*/  IMAD.MOV R0, RZ, RZ, -R0 ;  /* 0x000000ffff007224 */ /* 0x000fe400078e0a00 */
[----:B------:R-:W-:Y:S02]  /*19d0*/  IMAD.MOV R2, RZ, RZ, -R2 ;  /* 0x000000ffff027224 */ /* 0x000fe400078e0a02 */
[C---:B------:R-:W-:Y:S02]  /*19e0*/  IMAD R0, R5.reuse, R0, R25 ;  /* 0x0000000005007224 */ /* 0x040fe400078e0219 */
[C---:B------:R-:W-:Y:S02]  /*19f0*/  IMAD R2, R5.reuse, R2, R27 ;  /* 0x0000000205027224 */ /* 0x040fe400078e021b */
[--C-:B------:R-:W-:Y:S01]  /*1a00*/  @!P5 IMAD.IADD R28, R28, 0x1, -R5.reuse ;  /* 0x000000011c1cd824 */ /* 0x100fe200078e0a05 */
[C---:B------:R-:W-:Y:S01]  /*1a10*/  ISETP.GT.U32.AND P5, PT, R5.reuse, R0, PT ;  /* 0x000000000500720c */ /* 0x040fe20003fa4070 */
[----:B------:R-:W-:Y:S01]  /*1a20*/  @!P0 IMAD.IADD R30, R30, 0x1, -R5 ;  /* 0x000000011e1e8824 */ /* 0x000fe200078e0a05 */
[----:B------:R-:W-:Y:S01]  /*1a30*/  ISETP.GT.U32.AND P0, PT, R5, R2, PT ;  /* 0x000000020500720c */ /* 0x000fe20003f04070 */
[----:B------:R-:W-:-:S04]  /*1a40*/  IMAD.HI.U32 R3, R8, R32, RZ ;  /* 0x0000002008037227 */ /* 0x000fc800078e00ff */
[----:B------:R-:W-:Y:S02]  /*1a50*/  IMAD.MOV R3, RZ, RZ, -R3 ;  /* 0x000000ffff037224 */ /* 0x000fe400078e0a03 */
[----:B------:R-:W-:-:S04]  /*1a60*/  IMAD.HI.U32 R25, R8, R38, RZ ;  /* 0x0000002608197227 */ /* 0x000fc800078e00ff */
[--C-:B------:R-:W-:Y:S02]  /*1a70*/  @!P5 IMAD.IADD R0, R0, 0x1, -R5.reuse ;  /* 0x000000010000d824 */ /* 0x100fe400078e0a05 */
[----:B------:R-:W-:Y:S02]  /*1a80*/  @!P0 IMAD.IADD R2, R2, 0x1, -R5 ;  /* 0x0000000102028824 */ /* 0x000fe400078e0a05 */
[C---:B------:R-:W-:Y:S01]  /*1a90*/  IMAD R32, R5.reuse, R3, R32 ;  /* 0x0000000305207224 */ /* 0x040fe200078e0220 */
[C---:B------:R-:W-:Y:S01]  /*1aa0*/  ISETP.GT.U32.AND P5, PT, R5.reuse, R0, PT ;  /* 0x000000000500720c */ /* 0x040fe20003fa4070 */
[----:B------:R-:W-:Y:S01]  /*1ab0*/  IMAD.HI.U32 R3, R8, R34, RZ ;  /* 0x0000002208037227 */ /* 0x000fe200078e00ff */
[----:B------:R-:W-:-:S03]  /*1ac0*/  ISETP.GT.U32.AND P0, PT, R5, R2, PT ;  /* 0x000000020500720c */ /* 0x000fc60003f04070 */
[----:B------:R-:W-:Y:S02]  /*1ad0*/  IMAD.MOV R3, RZ, RZ, -R3 ;  /* 0x000000ffff037224 */ /* 0x000fe400078e0a03 */
[----:B------:R-:W-:Y:S02]  /*1ae0*/  IMAD.MOV R25, RZ, RZ, -R25 ;  /* 0x000000ffff197224 */ /* 0x000fe400078e0a19 */
[----:B------:R-:W-:Y:S02]  /*1af0*/  IMAD R34, R5, R3, R34 ;  /* 0x0000000305227224 */ /* 0x000fe400078e0222 */
[----:B------:R-:W-:-:S04]  /*1b00*/  IMAD.HI.U32 R3, R8, R36, RZ ;  /* 0x0000002408037227 */ /* 0x000fc800078e00ff */
[--C-:B------:R-:W-:Y:S01]  /*1b10*/  @!P5 IMAD.IADD R0, R0, 0x1, -R5.reuse ;  /* 0x000000010000d824 */ /* 0x100fe200078e0a05 */
[C---:B------:R-:W-:Y:S01]  /*1b20*/  ISETP.GT.U32.AND P5, PT, R5.reuse, R32, PT ;  /* 0x000000200500720c */ /* 0x040fe20003fa4070 */
[----:B------:R-:W-:Y:S01]  /*1b30*/  @!P0 IMAD.IADD R2, R2, 0x1, -R5 ;  /* 0x0000000102028824 */ /* 0x000fe200078e0a05 */
[C---:B------:R-:W-:Y:S01]  /*1b40*/  ISETP.GT.U32.AND P0, PT, R5.reuse, R34, PT ;  /* 0x000000220500720c */ /* 0x040fe20003f04070 */
[----:B------:R-:W-:Y:S02]  /*1b50*/  IMAD.MOV R27, RZ, RZ, -R3 ;  /* 0x000000ffff1b7224 */ /* 0x000fe400078e0a03 */
[C---:B------:R-:W-:Y:S02]  /*1b60*/  IMAD R38, R5.reuse, R25, R38 ;  /* 0x0000001905267224 */ /* 0x040fe400078e0226 */
[----:B------:R-:W-:Y:S02]  /*1b70*/  IMAD R36, R5, R27, R36 ;  /* 0x0000001b05247224 */ /* 0x000fe400078e0224 */
[----:B------:R-:W-:-:S04]  /*1b80*/  IMAD.HI.U32 R3, R8, R40, RZ ;  /* 0x0000002808037227 */ /* 0x000fc800078e00ff */
[--C-:B------:R-:W-:Y:S01]  /*1b90*/  @!P5 IMAD.IADD R32, R32, 0x1, -R5.reuse ;  /* 0x000000012020d824 */ /* 0x100fe200078e0a05 */
[C---:B------:R-:W-:Y:S01]  /*1ba0*/  ISETP.GT.U32.AND P5, PT, R5.reuse, R36, PT ;  /* 0x000000240500720c */ /* 0x040fe20003fa4070 */
[----:B------:R-:W-:Y:S01]  /*1bb0*/  @!P0 IMAD.IADD R34, R34, 0x1, -R5 ;  /* 0x0000000122228824 */ /* 0x000fe200078e0a05 */
[----:B------:R-:W-:Y:S01]  /*1bc0*/  ISETP.GT.U32.AND P0, PT, R5, R38, PT ;  /* 0x000000260500720c */ /* 0x000fe20003f04070 */
[----:B------:R-:W-:Y:S02]  /*1bd0*/  IMAD.MOV R27, RZ, RZ, -R3 ;  /* 0x000000ffff1b7224 */ /* 0x000fe400078e0a03 */
[----:B------:R-:W-:-:S04]  /*1be0*/  IMAD.HI.U32 R3, R8, R42, RZ ;  /* 0x0000002a08037227 */ /* 0x000fc800078e00ff */
[C---:B------:R-:W-:Y:S02]  /*1bf0*/  IMAD R40, R5.reuse, R27, R40 ;  /* 0x0000001b05287224 */ /* 0x040fe400078e0228 */
[----:B------:R-:W-:Y:S02]  /*1c00*/  IMAD.MOV R3, RZ, RZ, -R3 ;  /* 0x000000ffff037224 */ /* 0x000fe400078e0a03 */
[----:B------:R-:W-:Y:S01]  /*1c10*/  @!P5 IMAD.IADD R36, R36, 0x1, -R5 ;  /* 0x000000012424d824 */ /* 0x000fe200078e0a05 */
[C---:B------:R-:W-:Y:S01]  /*1c20*/  ISETP.GT.U32.AND P5, PT, R5.reuse, R40, PT ;  /* 0x000000280500720c */ /* 0x040fe20003fa4070 */
[----:B------:R-:W-:Y:S02]  /*1c30*/  IMAD R42, R5, R3, R42 ;  /* 0x00000003052a7224 */ /* 0x000fe400078e022a */
[----:B------:R-:W-:-:S04]  /*1c40*/  IMAD.HI.U32 R3, R8, R44, RZ ;  /* 0x0000002c08037227 */ /* 0x000fc800078e00ff */
[----:B------:R-:W-:Y:S01]  /*1c50*/  @!P0 IMAD.IADD R38, R38, 0x1, -R5 ;  /* 0x0000000126268824 */ /* 0x000fe200078e0a05 */
[----:B------:R-:W-:Y:S01]  /*1c60*/  ISETP.GT.U32.AND P0, PT, R5, R42, PT ;  /* 0x0000002a0500720c */ /* 0x000fe20003f04070 */
[----:B------:R-:W-:Y:S02]  /*1c70*/  IMAD.MOV R3, RZ, RZ, -R3 ;  /* 0x000000ffff037224 */ /* 0x000fe400078e0a03 */
[----:B------:R-:W-:-:S04]  /*1c80*/  IMAD.HI.U32 R25, R8, R48, RZ ;  /* 0x0000003008197227 */ /* 0x000fc800078e00ff */
[----:B------:R-:W-:Y:S02]  /*1c90*/  IMAD R44, R5, R3, R44 ;  /* 0x00000003052c7224 */ /* 0x000fe400078e022c */
[----:B------:R-:W-:-:S04]  /*1ca0*/  IMAD.HI.U32 R3, R8, R46, RZ ;  /* 0x0000002e08037227 */ /* 0x000fc800078e00ff */
[----:B------:R-:W-:Y:S01]  /*1cb0*/  @!P5 IMAD.IADD R40, R40, 0x1, -R5 ;  /* 0x000000012828d824 */ /* 0x000fe200078e0a05 */
[C---:B------:R-:W-:Y:S01]  /*1cc0*/  ISETP.GT.U32.AND P5, PT, R5.reuse, R34, PT ;  /* 0x000000220500720c */ /* 0x040fe20003fa4070 */
[----:B------:R-:W-:Y:S02]  /*1cd0*/  IMAD.MOV R3, RZ, RZ, -R3 ;  /* 0x000000ffff037224 */ /* 0x000fe400078e0a03 */
[----:B------:R-:W-:Y:S01]  /*1ce0*/  @!P3 IMAD.MOV R28, RZ, RZ, -R28 ;  /* 0x000000ffff1cb224 */ /* 0x000fe200078e0a1c */
[C---:B------:R-:W-:Y:S01]  /*1cf0*/  ISETP.GT.U32.AND P3, PT, R5.reuse, R32, PT ;  /* 0x000000200500720c */ /* 0x040fe20003f64070 */
[----:B------:R-:W-:Y:S01]  /*1d00*/  @!P4 IMAD.MOV R30, RZ, RZ, -R30 ;  /* 0x000000ffff1ec224 */ /* 0x000fe200078e0a1e */
[----:B------:R-:W-:Y:S01]  /*1d10*/  ISETP.GT.U32.AND P4, PT, R5, R36, PT ;  /* 0x000000240500720c */ /* 0x000fe20003f84070 */
[----:B------:R-:W-:-:S04]  /*1d20*/  IMAD.HI.U32 R27, R8, R50, RZ ;  /* 0x00000032081b7227 */ /* 0x000fc800078e00ff */
[----:B------:R-:W-:Y:S02]  /*1d30*/  IMAD.MOV R25, RZ, RZ, -R25 ;  /* 0x000000ffff197224 */ /* 0x000fe400078e0a19 */
[----:B------:R-:W-:Y:S01]  /*1d40*/  @!P0 IMAD.IADD R42, R42, 0x1, -R5 ;  /* 0x000000012a2a8824 */ /* 0x000fe200078e0a05 */
[C---:B------:R-:W-:Y:S01]  /*1d50*/  ISETP.GT.U32.AND P0, PT, R5.reuse, R38, PT ;  /* 0x000000260500720c */ /* 0x040fe20003f04070 */
[----:B------:R-:W-:Y:S02]  /*1d60*/  IMAD R46, R5, R3, R46 ;  /* 0x00000003052e7224 */ /* 0x000fe400078e022e */
[----:B------:R-:W-:-:S04]  /*1d70*/  IMAD.HI.U32 R3, R8, R54, RZ ;  /* 0x0000003608037227 */ /* 0x000fc800078e00ff */
[----:B------:R-:W-:Y:S02]  /*1d80*/  IMAD.MOV R27, RZ, RZ, -R27 ;  /* 0x000000ffff1b7224 */ /* 0x000fe400078e0a1b */
[C---:B------:R-:W-:Y:S02]  /*1d90*/  IMAD R48, R5.reuse, R25, R48 ;  /* 0x0000001905307224 */ /* 0x040fe400078e0230 */
[----:B------:R-:W-:Y:S01]  /*1da0*/  IMAD.MOV.U32 R25, RZ, RZ, R0 ;  /* 0x000000ffff197224 */ /* 0x000fe200078e0000 */
[----:B------:R-:W-:Y:S01]  /*1db0*/  SHF.R.S32.HI R0, RZ, 0x6, R88 ;  /* 0x00000006ff007819 */ /* 0x000fe20000011458 */
[----:B------:R-:W-:Y:S02]  /*1dc0*/  IMAD.MOV R3, RZ, RZ, -R3 ;  /* 0x000000ffff037224 */ /* 0x000fe400078e0a03 */
[C---:B------:R-:W-:Y:S01]  /*1dd0*/  IMAD R50, R5.reuse, R27, R50 ;  /* 0x0000001b05327224 */ /* 0x040fe200078e0232 */
[----:B------:R-:W-:Y:S01]  /*1de0*/  SGXT R0, R0, 0x1 ;  /* 0x000000010000781a */ /* 0x000fe20000000200 */
[----:B------:R-:W-:Y:S01]  /*1df0*/  IMAD.MOV.U32 R27, RZ, RZ, R2 ;  /* 0x000000ffff1b7224 */ /* 0x000fe200078e0002 */
[C---:B------:R-:W-:Y:S01]  /*1e00*/  LOP3.LUT R2, R88.reuse, 0x40, RZ, 0xc0, !PT ;  /* 0x0000004058027812 */ /* 0x040fe200078ec0ff */
[----:B------:R-:W-:Y:S01]  /*1e10*/  @!P6 IMAD.MOV R25, RZ, RZ, -R25 ;  /* 0x000000ffff19e224 */ /* 0x000fe200078e0a19 */
[C---:B------:R-:W-:Y:S01]  /*1e20*/  ISETP.GT.U32.AND P6, PT, R5.reuse, R42, PT ;  /* 0x0000002a0500720c */ /* 0x040fe20003fc4070 */
[C---:B------:R-:W-:Y:S01]  /*1e30*/  IMAD R54, R5.reuse, R3, R54 ;  /* 0x0000000305367224 */ /* 0x040fe200078e0236 */
[----:B------:R-:W-:Y:S01]  /*1e40*/  LOP3.LUT R3, R88, 0x3f, RZ, 0xc0, !PT ;  /* 0x0000003f58037812 */ /* 0x000fe200078ec0ff */
[----:B------:R-:W-:Y:S01]  /*1e50*/  @!P5 IMAD.IADD R34, R34, 0x1, -R5 ;  /* 0x000000012222d824 */ /* 0x000fe200078e0a05 */
[----:B------:R-:W-:Y:S01]  /*1e60*/  ISETP.GT.U32.AND P5, PT, R5, R46, PT ;  /* 0x0000002e0500720c */ /* 0x000fe20003fa4070 */
[----:B------:R-:W-:-:S04]  /*1e70*/  IMAD.HI.U32 R8, R8, R52, RZ ;  /* 0x0000003408087227 */ /* 0x000fc800078e00ff */
[----:B------:R-:W-:Y:S01]  /*1e80*/  @!P2 IMAD.MOV R27, RZ, RZ, -R27 ;  /* 0x000000ffff1ba224 */ /* 0x000fe200078e0a1b */
[C---:B------:R-:W-:Y:S01]  /*1e90*/  ISETP.GT.U32.AND P2, PT, R5.reuse, R40, PT ;  /* 0x000000280500720c */ /* 0x040fe20003f44070 */
[--C-:B------:R-:W-:Y:S01]  /*1ea0*/  @!P3 IMAD.IADD R32, R32, 0x1, -R5.reuse ;  /* 0x000000012020b824 */ /* 0x100fe200078e0a05 */
[C---:B------:R-:W-:Y:S01]  /*1eb0*/  ISETP.GT.U32.AND P3, PT, R5.reuse, R44, PT ;  /* 0x0000002c0500720c */ /* 0x040fe20003f64070 */
[--C-:B------:R-:W-:Y:S01]  /*1ec0*/  @!P4 IMAD.IADD R36, R36, 0x1, -R5.reuse ;  /* 0x000000012424c824 */ /* 0x100fe200078e0a05 */
[C---:B------:R-:W-:Y:S01]  /*1ed0*/  ISETP.GT.U32.AND P4, PT, R5.reuse, R48, PT ;  /* 0x000000300500720c */ /* 0x040fe20003f84070 */
[--C-:B------:R-:W-:Y:S01]  /*1ee0*/  @!P0 IMAD.IADD R38, R38, 0x1, -R5.reuse ;  /* 0x0000000126268824 */ /* 0x100fe200078e0a05 */
[C---:B------:R-:W-:Y:S01]  /*1ef0*/  ISETP.GT.U32.AND P0, PT, R5.reuse, R54, PT ;  /* 0x000000360500720c */ /* 0x040fe20003f04070 */
[----:B------:R-:W-:Y:S02]  /*1f00*/  IMAD.MOV R8, RZ, RZ, -R8 ;  /* 0x000000ffff087224 */ /* 0x000fe400078e0a08 */
[--C-:B------:R-:W-:Y:S01]  /*1f10*/  @!P6 IMAD.IADD R42, R42, 0x1, -R5.reuse ;  /* 0x000000012a2ae824 */ /* 0x100fe200078e0a05 */
[C---:B------:R-:W-:Y:S01]  /*1f20*/  ISETP.GT.U32.AND P6, PT, R5.reuse, R50, PT ;  /* 0x000000320500720c */ /* 0x040fe20003fc4070 */
[----:B------:R-:W-:Y:S01]  /*1f30*/  IMAD R52, R5, R8, R52 ;  /* 0x0000000805347224 */ /* 0x000fe200078e0234 */
[----:B------:R-:W-:Y:S01]  /*1f40*/  LOP3.LUT R8, RZ, R23, RZ, 0x33, !PT ;  /* 0x00000017ff087212 */ /* 0x000fe200078e33ff */
[----:B------:R-:W-:-:S02]  /*1f50*/  @!P5 IMAD.IADD R46, R46, 0x1, -R5 ;  /* 0x000000012e2ed824 */ /* 0x000fc400078e0a05 */
[--C-:B------:R-:W-:Y:S01]  /*1f60*/  @!P2 IMAD.IADD R40, R40, 0x1, -R5.reuse ;  /* 0x000000012828a824 */ /* 0x100fe200078e0a05 */
[----:B------:R-:W-:Y:S01]  /*1f70*/  ISETP.GT.U32.AND P5, PT, R5, R52, PT ;  /* 0x000000340500720c */ /* 0x000fe20003fa4070 */
[--C-:B------:R-:W-:Y:S01]  /*1f80*/  @!P3 IMAD.IADD R44, R44, 0x1, -R5.reuse ;  /* 0x000000012c2cb824 */ /* 0x100fe200078e0a05 */
[----:B------:R-:W-:Y:S01]  /*1f90*/  ISETP.GE.AND P2, PT, R29, RZ, PT ;  /* 0x000000ff1d00720c */ /* 0x000fe20003f46270 */
[--C-:B------:R-:W-:Y:S01]  /*1fa0*/  @!P4 IMAD.IADD R48, R48, 0x1, -R5.reuse ;  /* 0x000000013030c824 */ /* 0x100fe200078e0a05 */
[----:B------:R-:W-:Y:S01]  /*1fb0*/  ISETP.GE.AND P3, PT, R33, RZ, PT ;  /* 0x000000ff2100720c */ /* 0x000fe20003f66270 */
[--C-:B------:R-:W-:Y:S01]  /*1fc0*/  @!P0 IMAD.IADD R54, R54, 0x1, -R5.reuse ;  /* 0x0000000136368824 */ /* 0x100fe200078e0a05 */
[----:B------:R-:W-:Y:S01]  /*1fd0*/  ISETP.GE.AND P4, PT, R35, RZ, PT ;  /* 0x000000ff2300720c */ /* 0x000fe20003f86270 */
[----:B------:R-:W-:Y:S01]  /*1fe0*/  @!P1 IMAD.MOV R32, RZ, RZ, -R32 ;  /* 0x000000ffff209224 */ /* 0x000fe200078e0a20 */
[----:B------:R-:W-:Y:S01]  /*1ff0*/  ISETP.GE.AND P0, PT, R37, RZ, PT ;  /* 0x000000ff2500720c */ /* 0x000fe20003f06270 */
[--C-:B------:R-:W-:Y:S01]  /*2000*/  @!P6 IMAD.IADD R50, R50, 0x1, -R5.reuse ;  /* 0x000000013232e824 */ /* 0x100fe200078e0a05 */
[----:B------:R-:W-:Y:S01]  /*2010*/  ISETP.GT.U32.AND P1, PT, R5, R44, PT ;  /* 0x0000002c0500720c */ /* 0x000fe20003f24070 */
[----:B------:R-:W-:Y:S01]  /*2020*/  IMAD.SHL.U32 R29, R3, 0x2, RZ ;  /* 0x00000002031d7824 */ /* 0x000fe200078e00ff */
[----:B------:R-:W-:Y:S01]  /*2030*/  ISETP.GE.AND P6, PT, R39, RZ, PT ;  /* 0x000000ff2700720c */ /* 0x000fe20003fc6270 */
[--C-:B------:R-:W-:Y:S01]  /*2040*/  @!P5 IMAD.IADD R52, R52, 0x1, -R5.reuse ;  /* 0x000000013434d824 */ /* 0x100fe200078e0a05 */
[C---:B------:R-:W-:Y:S01]  /*2050*/  ISETP.GT.U32.AND P5, PT, R5.reuse, R50, PT ;  /* 0x000000320500720c */ /* 0x040fe20003fa4070 */
[----:B------:R-:W-:Y:S01]  /*2060*/  @!P2 IMAD.MOV R34, RZ, RZ, -R34 ;  /* 0x000000ffff22a224 */ /* 0x000fe200078e0a22 */
[C---:B------:R-:W-:Y:S01]  /*2070*/  ISETP.GT.U32.AND P2, PT, R5.reuse, R46, PT ;  /* 0x0000002e0500720c */ /* 0x040fe20003f44070 */
[----:B------:R-:W-:Y:S01]  /*2080*/  @!P3 IMAD.MOV R36, RZ, RZ, -R36 ;  /* 0x000000ffff24b224 */ /* 0x000fe200078e0a24 */
[C---:B------:R-:W-:Y:S01]  /*2090*/  ISETP.GT.U32.AND P3, PT, R5.reuse, R48, PT ;  /* 0x000000300500720c */ /* 0x040fe20003f64070 */
[----:B------:R-:W-:Y:S01]  /*20a0*/  @!P4 IMAD.MOV R38, RZ, RZ, -R38 ;  /* 0x000000ffff26c224 */ /* 0x000fe200078e0a26 */
[C---:B------:R-:W-:Y:S01]  /*20b0*/  ISETP.GT.U32.AND P4, PT, R5.reuse, R54, PT ;  /* 0x000000360500720c */ /* 0x040fe20003f84070 */
[----:B------:R-:W-:Y:S01]  /*20c0*/  @!P0 IMAD.MOV R40, RZ, RZ, -R40 ;  /* 0x000000ffff288224 */ /* 0x000fe200078e0a28 */
[----:B------:R-:W-:Y:S01]  /*20d0*/  ISETP.GT.U32.AND P0, PT, R5, R52, PT ;  /* 0x000000340500720c */ /* 0x000fe20003f04070 */
[--C-:B------:R-:W-:Y:S01]  /*20e0*/  @!P1 IMAD.IADD R44, R44, 0x1, -R5.reuse ;  /* 0x000000012c2c9824 */ /* 0x100fe200078e0a05 */
[----:B------:R-:W-:Y:S01]  /*20f0*/  ISETP.GE.AND P1, PT, R41, RZ, PT ;  /* 0x000000ff2900720c */ /* 0x000fe20003f26270 */
[----:B------:R-:W-:Y:S01]  /*2100*/  @!P6 IMAD.MOV R42, RZ, RZ, -R42 ;  /* 0x000000ffff2ae224 */ /* 0x000fe200078e0a2a */
[----:B------:R-:W-:Y:S01]  /*2110*/  ISETP.GE.AND P6, PT, R31, RZ, PT ;  /* 0x000000ff1f00720c */ /* 0x000fe20003fc6270 */
[--C-:B------:R-:W-:Y:S01]  /*2120*/  @!P5 IMAD.IADD R50, R50, 0x1, -R5.reuse ;  /* 0x000000013232d824 */ /* 0x100fe200078e0a05 */
[----:B------:R-:W-:Y:S01]  /*2130*/  ISETP.GE.AND P5, PT, R49, RZ, PT ;  /* 0x000000ff3100720c */ /* 0x000fe20003fa6270 */
[--C-:B------:R-:W-:Y:S01]  /*2140*/  @!P2 IMAD.IADD R46, R46, 0x1, -R5.reuse ;  /* 0x000000012e2ea824 */ /* 0x100fe200078e0a05 */
[----:B------:R-:W-:Y:S01]  /*2150*/  ISETP.GE.AND P2, PT, R43, RZ, PT ;  /* 0x000000ff2b00720c */ /* 0x000fe20003f46270 */
[--C-:B------:R-:W-:Y:S01]  /*2160*/  @!P3 IMAD.IADD R48, R48, 0x1, -R5.reuse ;  /* 0x000000013030b824 */ /* 0x100fe200078e0a05 */
[----:B------:R-:W-:Y:S01]  /*2170*/  ISETP.GE.AND P3, PT, R45, RZ, PT ;  /* 0x000000ff2d00720c */ /* 0x000fe20003f66270 */
[--C-:B------:R-:W-:Y:S01]  /*2180*/  @!P4 IMAD.IADD R54, R54, 0x1, -R5.reuse ;  /* 0x000000013636c824 */ /* 0x100fe200078e0a05 */
[----:B------:R-:W-:Y:S01]  /*2190*/  ISETP.GE.AND P4, PT, R47, RZ, PT ;  /* 0x000000ff2f00720c */ /* 0x000fe20003f86270 */
[----:B------:R-:W-:Y:S01]  /*21a0*/  @!P0 IMAD.IADD R52, R52, 0x1, -R5 ;  /* 0x0000000134348824 */ /* 0x000fe200078e0a05 */
[----:B------:R-:W-:Y:S01]  /*21b0*/  ISETP.NE.AND P0, PT, R23, RZ, PT ;  /* 0x000000ff1700720c */ /* 0x000fe20003f05270 */
[----:B------:R-:W-:Y:S01]  /*21c0*/  @!P1 IMAD.MOV R44, RZ, RZ, -R44 ;  /* 0x000000ffff2c9224 */ /* 0x000fe200078e0a2c */
[----:B------:R-:W-:Y:S01]  /*21d0*/  LEA R148, P1, R7, UR6, 0x1 ;  /* 0x0000000607947c11 */ /* 0x000fe2000f8208ff */
[----:B------:R-:W-:Y:S01]  /*21e0*/  @!P6 IMAD.MOV R54, RZ, RZ, -R54 ;  /* 0x000000ffff36e224 */ /* 0x000fe200078e0a36 */
[C---:B------:R-:W-:Y:S01]  /*21f0*/  SEL R9, R8.reuse, R9, !P0 ;  /* 0x0000000908097207 */ /* 0x040fe20004000000 */
[----:B------:R-:W-:Y:S01]  /*2200*/  @!P5 IMAD.MOV R52, RZ, RZ, -R52 ;  /* 0x000000ffff34d224 */ /* 0x000fe200078e0a34 */
[C---:B------:R-:W-:Y:S01]  /*2210*/  SEL R10, R8.reuse, R10, !P0 ;  /* 0x0000000a080a7207 */ /* 0x040fe20004000000 */
[----:B------:R-:W-:Y:S01]  /*2220*/  @!P2 IMAD.MOV R46, RZ, RZ, -R46 ;  /* 0x000000ffff2ea224 */ /* 0x000fe200078e0a2e */
[C---:B------:R-:W-:Y:S01]  /*2230*/  SEL R12, R8.reuse, R12, !P0 ;  /* 0x0000000c080c7207 */ /* 0x040fe20004000000 */
[----:B------:R-:W-:Y:S01]  /*2240*/  IMAD R9, R9, UR4, RZ ;  /* 0x0000000409097c24 */ /* 0x000fe2000f8e02ff */
[----:B------:R-:W-:Y:S01]  /*2250*/  SEL R11, R8, R11, !P0 ;  /* 0x0000000b080b7207 */ /* 0x000fe20004000000 */
[----:B------:R-:W-:Y:S01]  /*2260*/  IMAD R10, R10, UR4, RZ ;  /* 0x000000040a0a7c24 */ /* 0x000fe2000f8e02ff */
[----:B------:R-:W-:Y:S01]  /*2270*/  SEL R14, R8, R14, !P0 ;  /* 0x0000000e080e7207 */ /* 0x000fe20004000000 */
[----:B------:R-:W-:Y:S01]  /*2280*/  IMAD R12, R12, UR4, RZ ;  /* 0x000000040c0c7c24 */ /* 0x000fe2000f8e02ff */
[C---:B------:R-:W-:Y:S01]  /*2290*/  SEL R13, R8.reuse, R13, !P0 ;  /* 0x0000000d080d7207 */ /* 0x040fe20004000000 */
[----:B------:R-:W-:Y:S01]  /*22a0*/  IMAD R11, R11, UR4, RZ ;  /* 0x000000040b0b7c24 */ /* 0x000fe2000f8e02ff */
[C---:B------:R-:W-:Y:S01]  /*22b0*/  SEL R16, R8.reuse, R16, !P0 ;  /* 0x0000001008107207 */ /* 0x040fe20004000000 */
[----:B------:R-:W-:Y:S01]  /*22c0*/  @!P3 IMAD.MOV R48, RZ, RZ, -R48 ;  /* 0x000000ffff30b224 */ /* 0x000fe200078e0a30 */
[C---:B------:R-:W-:Y:S01]  /*22d0*/  SEL R18, R8.reuse, R18, !P0 ;  /* 0x0000001208127207 */ /* 0x040fe20004000000 */
[----:B------:R-:W-:Y:S01]  /*22e0*/  @!P4 IMAD.MOV R50, RZ, RZ, -R50 ;  /* 0x000000ffff32c224 */ /* 0x000fe200078e0a32 */
[----:B------:R-:W-:Y:S01]  /*22f0*/  SEL R20, R8, R20, !P0 ;  /* 0x0000001408147207 */ /* 0x000fe20004000000 */
[----:B------:R-:W-:Y:S01]  /*2300*/  IMAD R14, R14, UR4, RZ ;  /* 0x000000040e0e7c24 */ /* 0x000fe2000f8e02ff */
[C---:B------:R-:W-:Y:S01]  /*2310*/  SEL R15, R8.reuse, R15, !P0 ;  /* 0x0000000f080f7207 */ /* 0x040fe20004000000 */
[----:B------:R-:W-:Y:S01]  /*2320*/  IMAD R13, R13, UR4, RZ ;  /* 0x000000040d0d7c24 */ /* 0x000fe2000f8e02ff */
[----:B------:R-:W-:Y:S01]  /*2330*/  SEL R17, R8, R17, !P0 ;  /* 0x0000001108117207 */ /* 0x000fe20004000000 */
[----:B------:R-:W-:Y:S01]  /*2340*/  IMAD R16, R16, UR4, RZ ;  /* 0x0000000410107c24 */ /* 0x000fe2000f8e02ff */
[----:B------:R-:W-:Y:S01]  /*2350*/  LEA.HI.X.SX32 R149, R7, UR7, 0x1, P1 ;  /* 0x0000000707957c11 */ /* 0x000fe200088f0eff */
[----:B------:R-:W-:Y:S01]  /*2360*/  ULDC.64 UR6, c[0x0][0x218] ;  /* 0x0000860000067ab9 */ /* 0x000fe20000000a00 */
[----:B------:R-:W-:Y:S01]  /*2370*/  SEL R22, R8, R22, !P0 ;  /* 0x0000001608167207 */ /* 0x000fe20004000000 */
[----:B------:R-:W-:Y:S01]  /*2380*/  IMAD R18, R18, UR4, RZ ;  /* 0x0000000412127c24 */ /* 0x000fe2000f8e02ff */
[----:B------:R-:W-:Y:S01]  /*2390*/  SEL R24, R8, R24, !P0 ;  /* 0x0000001808187207 */ /* 0x000fe20004000000 */
[----:B------:R-:W-:Y:S01]  /*23a0*/  IMAD R20, R20, UR4, RZ ;  /* 0x0000000414147c24 */ /* 0x000fe2000f8e02ff */
[C---:B------:R-:W-:Y:S01]  /*23b0*/  SEL R19, R8.reuse, R19, !P0 ;  /* 0x0000001308137207 */ /* 0x040fe20004000000 */
[----:B------:R-:W-:Y:S01]  /*23c0*/  IMAD R15, R15, UR4, RZ ;  /* 0x000000040f0f7c24 */ /* 0x000fe2000f8e02ff */
[C---:B------:R-:W-:Y:S01]  /*23d0*/  SEL R21, R8.reuse, R21, !P0 ;  /* 0x0000001508157207 */ /* 0x040fe20004000000 */
[----:B------:R-:W-:Y:S01]  /*23e0*/  IMAD R17, R17, UR4, RZ ;  /* 0x0000000411117c24 */ /* 0x000fe2000f8e02ff */
[----:B------:R-:W-:Y:S01]  /*23f0*/  SEL R26, R8, R26, !P0 ;  /* 0x0000001a081a7207 */ /* 0x000fe20004000000 */
[----:B------:R-:W-:Y:S01]  /*2400*/  IMAD R22, R22, UR4, RZ ;  /* 0x0000000416167c24 */ /* 0x000fe2000f8e02ff */
[----:B------:R-:W-:Y:S01]  /*2410*/  SEL R28, R8, R28, !P0 ;  /* 0x0000001c081c7207 */ /* 0x000fe20004000000 */
[----:B------:R-:W-:Y:S01]  /*2420*/  IMAD R24, R24, UR4, RZ ;  /* 0x0000000418187c24 */ /* 0x000fe2000f8e02ff */
[----:B------:R-:W-:Y:S01]  /*2430*/  SEL R30, R8, R30, !P0 ;  /* 0x0000001e081e7207 */ /* 0x000fe20004000000 */
[----:B------:R-:W-:Y:S01]  /*2440*/  IMAD R19, R19, UR4, RZ ;  /* 0x0000000413137c24 */ /* 0x000fe2000f8e02ff */
[----:B------:R-:W-:Y:S01]  /*2450*/  LEA R214, P4, R9, UR6, 0x1 ;  /* 0x0000000609d67c11 */ /* 0x000fe2000f8808ff */
[----:B------:R-:W-:Y:S01]  /*2460*/  IMAD R21, R21, UR4, RZ ;  /* 0x0000000415157c24 */ /* 0x000fe2000f8e02ff */
[----:B------:R-:W-:Y:S01]  /*2470*/  LEA R211, P3, R10, UR6, 0x1 ;  /* 0x000000060ad37c11 */ /* 0x000fe2000f8608ff */
[----:B------:R-:W-:Y:S01]  /*2480*/  IMAD R26, R26, UR4, RZ ;  /* 0x000000041a1a7c24 */ /* 0x000fe2000f8e02ff */
[----:B------:R-:W-:Y:S01]  /*2490*/  LEA R209, P2, R12, UR6, 0x1 ;  /* 0x000000060cd17c11 */ /* 0x000fe2000f8408ff */
[----:B------:R-:W-:Y:S01]  /*24a0*/  IMAD R28, R28, UR4, RZ ;  /* 0x000000041c1c7c24 */ /* 0x000fe2000f8e02ff */
[----:B------:R-:W-:Y:S01]  /*24b0*/  LEA R205, P1, R11, UR6, 0x1 ;  /* 0x000000060bcd7c11 */ /* 0x000fe2000f8208ff */
[----:B------:R-:W-:Y:S01]  /*24c0*/  IMAD R30, R30, UR4, RZ ;  /* 0x000000041e1e7c24 */ /* 0x000fe2000f8e02ff */
[C---:B------:R-:W-:Y:S01]  /*24d0*/  SEL R25, R8.reuse, R25, !P0 ;  /* 0x0000001908197207 */ /* 0x040fe20004000000 */
[----:B------:R-:W-:Y:S01]  /*24e0*/  IMAD.U32 R5, RZ, RZ, UR8 ;  /* 0x00000008ff057e24 */ /* 0x000fe2000f8e00ff */
[C---:B------:R-:W-:Y:S01]  /*24f0*/  SEL R27, R8.reuse, R27, !P0 ;  /* 0x0000001b081b7207 */ /* 0x040fe20004000000 */
[----:B------:R-:W-:Y:S01]  /*2500*/  UIADD3 UR8, UP0, UR13, 0x80, URZ ;  /* 0x000000800d087890 */ /* 0x000fe2000ff1e03f */
        /* <DEDUP_REMOVED lines=24> */
[----:B------:R-:W-:Y:S01]  /*2690*/  LEA.HI.X.SX32 R213, R9, UR7, 0x1, P4 ;  /* 0x0000000709d57c11 */ /* 0x000fe2000a0f0eff */
[----:B------:R-:W-:Y:S01]  /*26a0*/  IMAD R52, R52, UR4, RZ ;  /* 0x0000000434347c24 */ /* 0x000fe2000f8e02ff */
[----:B------:R-:W-:Y:S01]  /*26b0*/  LEA.HI.X.SX32 R210, R10, UR7, 0x1, P3 ;  /* 0x000000070ad27c11 */ /* 0x000fe200098f0eff */
[----:B------:R-:W-:Y:S01]  /*26c0*/  IMAD R8, R8, UR4, RZ ;  /* 0x0000000408087c24 */ /* 0x000fe2000f8e02ff */
[----:B------:R-:W-:Y:S01]  /*26d0*/  LEA.HI.X.SX32 R208, R12, UR7, 0x1, P2 ;  /* 0x000000070cd07c11 */ /* 0x000fe200090f0eff */
[----:B------:R-:W-:Y:S01]  /*26e0*/  UMOV UR4, URZ ;  /* 0x0000003f00047c82 */ /* 0x000fe20008000000 */
[----:B------:R-:W-:Y:S01]  /*26f0*/  LEA.HI.X.SX32 R204, R11, UR7, 0x1, P1 ;  /* 0x000000070bcc7c11 */ /* 0x000fe200088f0eff */
[----:B------:R-:W-:Y:S01]  /*2700*/  UIADD3.X UR9, UR4, 0x40000040, URZ, UP0, !UPT ;  /* 0x4000004004097890 */ /* 0x000fe200087fe43f */
[----:B------:R-:W-:Y:S01]  /*2710*/  LEA R203, P0, R14, UR6, 0x1 ;  /* 0x000000060ecb7c11 */ /* 0x000fe2000f8008ff */
[----:B------:R-:W-:Y:S01]  /*2720*/  IMAD R2, R2, 0x80, R29 ;  /* 0x0000008002027824 */ /* 0x000fe200078e021d */
[----:B------:R-:W-:Y:S01]  /*2730*/  LEA R200, P6, R13, UR6, 0x1 ;  /* 0x000000060dc87c11 */ /* 0x000fe2000f8c08ff */
[----:B-1----:R-:W-:Y:S01]  /*2740*/  IMAD R198, R3, R206, RZ ;  /* 0x000000ce03c67224 */ /* 0x002fe200078e02ff */
[----:B------:R-:W-:Y:S01]  /*2750*/  LEA R197, P5, R16, UR6, 0x1 ;  /* 0x0000000610c57c11 */ /* 0x000fe2000f8a08ff */
[----:B------:R-:W-:Y:S01]  /*2760*/  IMAD R237, R230, 0x9, RZ ;  /* 0x00000009e6ed7824 */ /* 0x000fe200078e02ff */
[----:B------:R-:W-:Y:S01]  /*2770*/  LEA R195, P4, R18, UR6, 0x1 ;  /* 0x0000000612c37c11 */ /* 0x000fe2000f8808ff */
[----:B------:R-:W-:Y:S01]  /*2780*/  IMAD.SHL.U32 R236, R230, 0x8, RZ ;  /* 0x00000008e6ec7824 */ /* 0x000fe200078e00ff */
[----:B------:R-:W-:Y:S01]  /*2790*/  LEA R175, P3, R20, UR6, 0x1 ;  /* 0x0000000614af7c11 */ /* 0x000fe2000f8608ff */
[C---:B------:R-:W-:Y:S01]  /*27a0*/  IMAD R235, R230.reuse, 0x7, RZ ;  /* 0x00000007e6eb7824 */ /* 0x040fe200078e02ff */
[----:B------:R-:W-:Y:S01]  /*27b0*/  LEA R173, P2, R15, UR6, 0x1 ;  /* 0x000000060fad7c11 */ /* 0x000fe2000f8408ff */
[C---:B------:R-:W-:Y:S01]  /*27c0*/  IMAD R234, R230.reuse, 0x6, RZ ;  /* 0x00000006e6ea7824 */ /* 0x040fe200078e02ff */
[----:B------:R-:W-:Y:S01]  /*27d0*/  LEA R171, P1, R17, UR6, 0x1 ;  /* 0x0000000611ab7c11 */ /* 0x000fe2000f8208ff */
[----:B------:R-:W-:Y:S01]  /*27e0*/  IMAD R233, R230, 0x5, RZ ;  /* 0x00000005e6e97824 */ /* 0x000fe200078e02ff */
[----:B------:R-:W-:Y:S01]  /*27f0*/  LEA.HI.X.SX32 R201, R14, UR7, 0x1, P0 ;  /* 0x000000070ec97c11 */ /* 0x000fe200080f0eff */
[C---:B------:R-:W-:Y:S01]  /*2800*/  IMAD.SHL.U32 R232, R230.reuse, 0x4, RZ ;  /* 0x00000004e6e87824 */ /* 0x040fe200078e00ff */
[----:B------:R-:W-:Y:S01]  /*2810*/  LEA.HI.X.SX32 R199, R13, UR7, 0x1, P6 ;  /* 0x000000070dc77c11 */ /* 0x000fe2000b0f0eff */
[----:B------:R-:W-:Y:S01]  /*2820*/  IMAD R231, R230, 0x3, RZ ;  /* 0x00000003e6e77824 */ /* 0x000fe200078e02ff */
[----:B------:R-:W-:-:S02]  /*2830*/  LEA.HI.X.SX32 R196, R16, UR7, 0x1, P5 ;  /* 0x0000000710c47c11 */ /* 0x000fc4000a8f0eff */
[----:B------:R-:W-:Y:S02]  /*2840*/  CS2R R54, SRZ ;  /* 0x0000000000367805 */ /* 0x000fe4000001ff00 */
[----:B------:R-:W-:Y:S01]  /*2850*/  LEA.HI.X.SX32 R176, R18, UR7, 0x1, P4 ;  /* 0x0000000712b07c11 */ /* 0x000fe2000a0f0eff */
[----:B------:R-:W-:Y:S01]  /*2860*/  IMAD.SHL.U32 R206, R206, 0x40, RZ ;  /* 0x00000040cece7824 */ /* 0x000fe200078e00ff */
[----:B------:R-:W-:Y:S01]  /*2870*/  LEA.HI.X.SX32 R174, R20, UR7, 0x1, P3 ;  /* 0x0000000714ae7c11 */ /* 0x000fe200098f0eff */
[----:B------:R-:W-:Y:S01]  /*2880*/  IMAD.SHL.U32 R230, R230, 0x2, RZ ;  /* 0x00000002e6e67824 */ /* 0x000fe200078e00ff */
[----:B------:R-:W-:Y:S01]  /*2890*/  LEA.HI.X.SX32 R172, R15, UR7, 0x1, P2 ;  /* 0x000000070fac7c11 */ /* 0x000fe200090f0eff */
[----:B------:R-:W-:Y:S01]  /*28a0*/  UIADD3.64 UR16, UR8, 0x80, URZ ;  /* 0x0000008008107897 */ /* 0x000fe2000fffe03f */
[----:B------:R-:W-:Y:S01]  /*28b0*/  LEA.HI.X.SX32 R170, R17, UR7, 0x1, P1 ;  /* 0x0000000711aa7c11 */ /* 0x000fe200088f0eff */
[----:B------:R-:W-:Y:S01]  /*28c0*/  UIADD3.64 UR20, UR8, 0x100, URZ ;  /* 0x0000010008147897 */ /* 0x000fe2000fffe03f */
[----:B------:R-:W-:Y:S01]  /*28d0*/  LEA R169, P0, R22, UR6, 0x1 ;  /* 0x0000000616a97c11 */ /* 0x000fe2000f8008ff */
[----:B------:R-:W-:Y:S01]  /*28e0*/  UIADD3.64 UR24, UR8, 0x180, URZ ;  /* 0x0000018008187897 */ /* 0x000fe2000fffe03f */
[----:B------:R-:W-:Y:S01]  /*28f0*/  LEA R167, P6, R24, UR6, 0x1 ;  /* 0x0000000618a77c11 */ /* 0x000fe2000f8c08ff */
[----:B------:R-:W-:Y:S01]  /*2900*/  UIADD3.64 UR28, UR8, 0x200, URZ ;  /* 0x00000200081c7897 */ /* 0x000fe2000fffe03f */
[----:B------:R-:W-:Y:S01]  /*2910*/  LEA R189, P5, R19, UR6, 0x1 ;  /* 0x0000000613bd7c11 */ /* 0x000fe2000f8a08ff */
[----:B------:R-:W-:Y:S01]  /*2920*/  UIADD3.64 UR32, UR8, 0x280, URZ ;  /* 0x0000028008207897 */ /* 0x000fe2000fffe03f */
[----:B------:R-:W-:Y:S01]  /*2930*/  LEA R191, P4, R21, UR6, 0x1 ;  /* 0x0000000615bf7c11 */ /* 0x000fe2000f8808ff */
[----:B------:R-:W-:Y:S01]  /*2940*/  UIADD3.64 UR36, UR8, 0x300, URZ ;  /* 0x0000030008247897 */ /* 0x000fe2000fffe03f */
[----:B------:R-:W-:-:S02]  /*2950*/  LEA R193, P3, R26, UR6, 0x1 ;  /* 0x000000061ac17c11 */ /* 0x000fc4000f8608ff */
[----:B------:R-:W-:Y:S02]  /*2960*/  LEA R158, P2, R28, UR6, 0x1 ;  /* 0x000000061c9e7c11 */ /* 0x000fe4000f8408ff */
[----:B------:R-:W-:Y:S02]  /*2970*/  LEA R194, P1, R30, UR6, 0x1 ;  /* 0x000000061ec27c11 */ /* 0x000fe4000f8208ff */
[----:B------:R-:W-:Y:S02]  /*2980*/  LEA.HI.X.SX32 R168, R22, UR7, 0x1, P0 ;  /* 0x0000000716a87c11 */ /* 0x000fe400080f0eff */
[----:B------:R-:W-:Y:S02]  /*2990*/  LEA.HI.X.SX32 R166, R24, UR7, 0x1, P6 ;  /* 0x0000000718a67c11 */ /* 0x000fe4000b0f0eff */
[----:B------:R-:W-:Y:S02]  /*29a0*/  LEA.HI.X.SX32 R164, R19, UR7, 0x1, P5 ;  /* 0x0000000713a47c11 */ /* 0x000fe4000a8f0eff */
[----:B------:R-:W-:-:S02]  /*29b0*/  LEA.HI.X.SX32 R162, R21, UR7, 0x1, P4 ;  /* 0x0000000715a27c11 */ /* 0x000fc4000a0f0eff */
[----:B------:R-:W-:Y:S02]  /*29c0*/  LEA.HI.X.SX32 R160, R26, UR7, 0x1, P3 ;  /* 0x000000071aa07c11 */ /* 0x000fe400098f0eff */
[----:B------:R-:W-:Y:S02]  /*29d0*/  LEA.HI.X.SX32 R159, R28, UR7, 0x1, P2 ;  /* 0x000000071c9f7c11 */ /* 0x000fe400090f0eff */
[----:B------:R-:W-:Y:S02]  /*29e0*/  LEA.HI.X.SX32 R128, R30, UR7, 0x1, P1 ;  /* 0x000000071e807c11 */ /* 0x000fe400088f0eff */
[----:B------:R-:W-:Y:S02]  /*29f0*/  CS2R R30, SRZ ;  /* 0x00000000001e7805 */ /* 0x000fe4000001ff00 */
[----:B------:R-:W-:Y:S02]  /*2a00*/  LEA R133, P0, R25, UR6, 0x1 ;  /* 0x0000000619857c11 */ /* 0x000fe4000f8008ff */
[----:B------:R-:W-:-:S02]  /*2a10*/  LEA R125, P6, R27, UR6, 0x1 ;  /* 0x000000061b7d7c11 */ /* 0x000fc4000f8c08ff */
[----:B------:R-:W-:Y:S02]  /*2a20*/  LEA R135, P5, R32, UR6, 0x1 ;  /* 0x0000000620877c11 */ /* 0x000fe4000f8a08ff */
[----:B------:R-:W-:Y:S02]  /*2a30*/  LEA R137, P4, R34, UR6, 0x1 ;  /* 0x0000000622897c11 */ /* 0x000fe4000f8808ff */
[----:B------:R-:W-:Y:S02]  /*2a40*/  LEA R141, P3, R36, UR6, 0x1 ;  /* 0x00000006248d7c11 */ /* 0x000fe4000f8608ff */
[----:B------:R-:W-:Y:S02]  /*2a50*/  LEA R130, P2, R38, UR6, 0x1 ;  /* 0x0000000626827c11 */ /* 0x000fe4000f8408ff */
[----:B------:R-:W-:Y:S02]  /*2a60*/  LEA R143, P1, R40, UR6, 0x1 ;  /* 0x00000006288f7c11 */ /* 0x000fe4000f8208ff */
[----:B------:R-:W-:-:S02]  /*2a70*/  LEA.HI.X.SX32 R132, R25, UR7, 0x1, P0 ;  /* 0x0000000719847c11 */ /* 0x000fc400080f0eff */
[----:B------:R-:W-:Y:S02]  /*2a80*/  CS2R R24, SRZ ;  /* 0x0000000000187805 */ /* 0x000fe4000001ff00 */
[----:B------:R-:W-:Y:S02]  /*2a90*/  LEA.HI.X.SX32 R124, R27, UR7, 0x1, P6 ;  /* 0x000000071b7c7c11 */ /* 0x000fe4000b0f0eff */
[----:B------:R-:W-:Y:S02]  /*2aa0*/  CS2R R26, SRZ ;  /* 0x00000000001a7805 */ /* 0x000fe4000001ff00 */
[----:B------:R-:W-:Y:S02]  /*2ab0*/  LEA.HI.X.SX32 R134, R32, UR7, 0x1, P5 ;  /* 0x0000000720867c11 */ /* 0x000fe4000a8f0eff */
[----:B------:R-:W-:Y:S02]  /*2ac0*/  CS2R R32, SRZ ;  /* 0x0000000000207805 */ /* 0x000fe4000001ff00 */
        /* <DEDUP_REMOVED lines=8> */
[----:B------:R-:W-:Y:S02]  /*2b50*/  LEA R145, P0, R42, UR6, 0x1 ;  /* 0x000000062a917c11 */ /* 0x000fe4000f8008ff */
[----:B------:R-:W-:Y:S02]  /*2b60*/  LEA R146, P6, R44, UR6, 0x1 ;  /* 0x000000062c927c11 */ /* 0x000fe4000f8c08ff */
[----:B------:R-:W-:Y:S02]  /*2b70*/  LEA R138, P5, R46, UR6, 0x1 ;  /* 0x000000062e8a7c11 */ /* 0x000fe4000f8a08ff */
[----:B------:R-:W-:Y:S02]  /*2b80*/  LEA R150, P4, R48, UR6, 0x1 ;  /* 0x0000000630967c11 */ /* 0x000fe4000f8808ff */
[----:B------:R-:W-:-:S02]  /*2b90*/  LEA R152, P3, R50, UR6, 0x1 ;  /* 0x0000000632987c11 */ /* 0x000fc4000f8608ff */
[----:B------:R-:W-:Y:S02]  /*2ba0*/  LEA R156, P2, R52, UR6, 0x1 ;  /* 0x00000006349c7c11 */ /* 0x000fe4000f8408ff */
[----:B------:R-:W-:Y:S01]  /*2bb0*/  LEA R154, P1, R8, UR6, 0x1 ;  /* 0x00000006089a7c11 */ /* 0x000fe2000f8208ff */
[----:B------:R-:W-:Y:S01]  /*2bc0*/  UIADD3 UR6, UR12, 0x4000, URZ ;  /* 0x000040000c067890 */ /* 0x000fe2000fffe03f */
[----:B------:R-:W-:Y:S02]  /*2bd0*/  LOP3.LUT R0, R29, 0x90, R0, 0x78, !PT ;  /* 0x000000901d007812 */ /* 0x000fe400078e7800 */
[----:B------:R-:W-:Y:S02]  /*2be0*/  CS2R R28, SRZ ;  /* 0x00000000001c7805 */ /* 0x000fe4000001ff00 */
[----:B------:R-:W-:Y:S01]  /*2bf0*/  LEA.HI.X.SX32 R144, R42, UR7, 0x1, P0 ;  /* 0x000000072a907c11 */ /* 0x000fe200080f0eff */
[----:B------:R-:W-:Y:S01]  /*2c00*/  USHF.R.U32.HI UR6, URZ, 0x4, UR6 ;  /* 0x000000043f067899 */ /* 0x000fe20008011606 */
[----:B------:R-:W-:-:S02]  /*2c10*/  LEA.HI.X.SX32 R147, R44, UR7, 0x1, P6 ;  /* 0x000000072c937c11 */ /* 0x000fc4000b0f0eff */
[----:B------:R-:W-:Y:S02]  /*2c20*/  CS2R R42, SRZ ;  /* 0x00000000002a7805 */ /* 0x000fe4000001ff00 */
[----:B------:R-:W-:Y:S01]  /*2c30*/  LEA.HI.X.SX32 R139, R46, UR7, 0x1, P5 ;  /* 0x000000072e8b7c11 */ /* 0x000fe2000a8f0eff */
[----:B------:R-:W-:Y:S01]  /*2c40*/  USGXT.U32 UR6, UR6, 0xe ;  /* 0x0000000e0606789a */ /* 0x000fe20008000000 */
[----:B------:R-:W-:Y:S02]  /*2c50*/  LEA.HI.X.SX32 R151, R48, UR7, 0x1, P4 ;  /* 0x0000000730977c11 */ /* 0x000fe4000a0f0eff */
[----:B------:R-:W-:Y:S02]  /*2c60*/  CS2R R44, SRZ ;  /* 0x00000000002c7805 */ /* 0x000fe4000001ff00 */
[----:B------:R-:W-:Y:S01]  /*2c70*/  LEA.HI.X.SX32 R153, R50, UR7, 0x1, P3 ;  /* 0x0000000732997c11 */ /* 0x000fe200098f0eff */
[----:B------:R-:W-:Y:S01]  /*2c80*/  UIADD3 UR10, UP0, UR6, 0x2, URZ ;  /* 0x00000002060a7890 */ /* 0x000fe2000ff1e03f */
[----:B------:R-:W-:-:S02]  /*2c90*/  LEA.HI.X.SX32 R157, R52, UR7, 0x1, P2 ;  /* 0x00000007349d7c11 */ /* 0x000fc400090f0eff */
[----:B------:R-:W-:Y:S02]  /*2ca0*/  CS2R R46, SRZ ;  /* 0x00000000002e7805 */ /* 0x000fe4000001ff00 */
[----:B------:R-:W-:Y:S01]  /*2cb0*/  CS2R R48, SRZ ;  /* 0x0000000000307805 */ /* 0x000fe2000001ff00 */
[----:B------:R-:W-:Y:S01]  /*2cc0*/  UIADD3.X UR11, UR5, 0x40000040, URZ, UP0, !UPT ;  /* 0x40000040050b7890 */ /* 0x000fe200087fe43f */
[----:B------:R-:W-:Y:S02]  /*2cd0*/  CS2R R50, SRZ ;  /* 0x0000000000327805 */ /* 0x000fe4000001ff00 */
[----:B------:R-:W-:Y:S02]  /*2ce0*/  CS2R R52, SRZ ;  /* 0x0000000000347805 */ /* 0x000fe4000001ff00 */
[C---:B------:R-:W-:Y:S01]  /*2cf0*/  LOP3.LUT R226, R2.reuse, 0x10, RZ, 0x3c, !PT ;  /* 0x0000001002e27812 */ /* 0x040fe200078e3cff */
[----:B------:R-:W-:Y:S01]  /*2d00*/  UIADD3.64 UR18, UR10, 0x2, URZ ;  /* 0x000000020a127897 */ /* 0x000fe2000fffe03f */
[C---:B------:R-:W-:Y:S01]  /*2d10*/  LOP3.LUT R225, R2.reuse, 0x20, RZ, 0x3c, !PT ;  /* 0x0000002002e17812 */ /* 0x040fe200078e3cff */
[----:B------:R-:W-:Y:S01]  /*2d20*/  UIADD3.64 UR22, UR10, 0x4, URZ ;  /* 0x000000040a167897 */ /* 0x000fe2000fffe03f */
[----:B------:R-:W-:-:S02]  /*2d30*/  LOP3.LUT R224, R2, 0x30, RZ, 0x3c, !PT ;  /* 0x0000003002e07812 */ /* 0x000fc400078e3cff */
[C---:B------:R-:W-:Y:S02]  /*2d40*/  LOP3.LUT R223, R2.reuse, 0x40, RZ, 0x3c, !PT ;  /* 0x0000004002df7812 */ /* 0x040fe400078e3cff */
[C---:B------:R-:W-:Y:S02]  /*2d50*/  LOP3.LUT R221, R2.reuse, 0x50, RZ, 0x3c, !PT ;  /* 0x0000005002dd7812 */ /* 0x040fe400078e3cff */
[C---:B------:R-:W-:Y:S02]  /*2d60*/  LOP3.LUT R220, R2.reuse, 0x60, RZ, 0x3c, !PT ;  /* 0x0000006002dc7812 */ /* 0x040fe400078e3cff */
[----:B------:R-:W-:Y:S02]  /*2d70*/  LOP3.LUT R219, R2, 0x70, RZ, 0x3c, !PT ;  /* 0x0000007002db7812 */ /* 0x000fe400078e3cff */
[C---:B------:R-:W-:Y:S02]  /*2d80*/  LOP3.LUT R218, R0.reuse, 0x20, RZ, 0x3c, !PT ;  /* 0x0000002000da7812 */ /* 0x040fe400078e3cff */
[----:B------:R-:W-:-:S02]  /*2d90*/  LOP3.LUT R216, R0, 0x40, RZ, 0x3c, !PT ;  /* 0x0000004000d87812 */ /* 0x000fc400078e3cff */
[----:B------:R-:W-:Y:S02]  /*2da0*/  LOP3.LUT R215, R0, 0x60, RZ, 0x3c, !PT ;  /* 0x0000006000d77812 */ /* 0x000fe400078e3cff */
[----:B------:R-:W-:Y:S01]  /*2db0*/  LEA.HI.X.SX32 R155, R8, UR7, 0x1, P1 ;  /* 0x00000007089b7c11 */ /* 0x000fe200088f0eff */
[----:B------:R-:W-:-:S06]  /*2dc0*/  UMOV UR7, 0x40000040 ;  /* 0x4000004000077882 */ /* 0x000fcc0000000000 */
.L_x_1:
[C---:B------:R-:W-:Y:S01]  /*2dd0*/  ISETP.GT.AND P0, PT, R5.reuse, 0x2, PT ;  /* 0x000000020500780c */ /* 0x040fe20003f04270 */
[----:B------:R-:W-:Y:S01]  /*2de0*/  IMAD.WIDE R8, R230, 0x2, R148 ;  /* 0x00000002e6087825 */ /* 0x000fe200078e0294 */
[----:B------:R-:W-:Y:S01]  /*2df0*/  PRMT R181, RZ, 0x7610, R181 ;  /* 0x00007610ffb57816 */ /* 0x000fe200000000b5 */
[----:B------:R-:W0:Y:S01]  /*2e00*/  LDC R91, c[0x0][0x238] ;  /* 0x00008e00ff5b7b82 */ /* 0x000e220000000800 */
[C---:B------:R-:W-:Y:S02]  /*2e10*/  ISETP.GT.AND P3, PT, R5.reuse, 0x5, PT ;  /* 0x000000050500780c */ /* 0x040fe40003f64270 */
[----:B------:R-:W-:Y:S01]  /*2e20*/  ISETP.GT.AND P2, PT, R5, 0x4, PT ;  /* 0x000000040500780c */ /* 0x000fe20003f44270 */
[----:B------:R-:W-:Y:S01]  /*2e30*/  IMAD.WIDE R14, R233, 0x2, R148 ;  /* 0x00000002e90e7825 */ /* 0x000fe200078e0294 */
[----:B------:R-:W-:Y:S02]  /*2e40*/  PRMT R7, RZ, 0x7610, R7 ;  /* 0x00007610ff077816 */ /* 0x000fe40000000007 */
[C---:B------:R-:W-:Y:S01]  /*2e50*/  ISETP.GT.AND P1, PT, R5.reuse, 0x3, PT ;  /* 0x000000030500780c */ /* 0x040fe20003f24270 */
[----:B------:R-:W-:Y:S01]  /*2e60*/  IMAD.WIDE R12, R232, 0x2, R148 ;  /* 0x00000002e80c7825 */ /* 0x000fe200078e0294 */
[----:B------:R-:W-:Y:S01]  /*2e70*/  PRMT R192, RZ, 0x7610, R192 ;  /* 0x00007610ffc07816 */ /* 0x000fe200000000c0 */
[----:B------:R1:W2:Y:S01]  /*2e80*/  @P0 LDG.E.U16 R181, desc[UR14][R8.64] ;  /* 0x0000000e08b50981 */ /* 0x0002a2000c1e1500 */
[----:B------:R-:W-:Y:S01]  /*2e90*/  ISETP.GT.AND P0, PT, R5, 0x6, PT ;  /* 0x000000060500780c */ /* 0x000fe20003f04270 */
[----:B------:R-:W-:Y:S01]  /*2ea0*/  IMAD.WIDE R10, R231, 0x2, R148 ;  /* 0x00000002e70a7825 */ /* 0x000fe200078e0294 */
[----:B------:R-:W-:Y:S01]  /*2eb0*/  PRMT R188, RZ, 0x7610, R188 ;  /* 0x00007610ffbc7816 */ /* 0x000fe200000000bc */
[----:B------:R-:W3:Y:S02]  /*2ec0*/  LDC R90, c[0x0][0x238] ;  /* 0x00008e00ff5a7b82 */ /* 0x000ee40000000800 */
[----:B------:R4:W5:Y:S01]  /*2ed0*/  @P2 LDG.E.U16 R7, desc[UR14][R12.64] ;  /* 0x0000000e0c072981 */ /* 0x000962000c1e1500 */
[----:B-1----:R-:W-:-:S03]  /*2ee0*/  PRMT R8, RZ, 0x7610, R8 ;  /* 0x00007610ff087816 */ /* 0x002fc60000000008 */
[----:B------:R-:W5:Y:S01]  /*2ef0*/  @P1 LDG.E.U16 R188, desc[UR14][R10.64] ;  /* 0x0000000e0abc1981 */ /* 0x000f62000c1e1500 */
[----:B------:R-:W-:Y:S01]  /*2f00*/  PRMT R9, RZ, 0x7610, R9 ;  /* 0x00007610ff097816 */ /* 0x000fe20000000009 */
[----:B------:R-:W-:Y:S01]  /*2f10*/  IMAD.WIDE R18, R242, 0x2, R148 ;  /* 0x00000002f2127825 */ /* 0x000fe200078e0294 */
[----:B------:R-:W-:Y:S01]  /*2f20*/  PRMT R118, RZ, 0x7610, R118 ;  /* 0x00007610ff767816 */ /* 0x000fe20000000076 */
[----:B------:R-:W1:Y:S01]  /*2f30*/  LDC R94, c[0x0][0x238] ;  /* 0x00008e00ff5e7b82 */ /* 0x000e620000000800 */
[----:B------:R-:W5:Y:S01]  /*2f40*/  @P3 LDG.E.U16 R8, desc[UR14][R14.64] ;  /* 0x0000000e0e083981 */ /* 0x000f62000c1e1500 */
[----:B------:R-:W-:Y:S01]  /*2f50*/  ISETP.GT.AND P3, PT, R5, 0x9, PT ;  /* 0x000000090500780c */ /* 0x000fe20003f64270 */
[----:B----4-:R-:W-:-:S05]  /*2f60*/  IMAD.WIDE R12, R234, 0x2, R148 ;  /* 0x00000002ea0c7825 */ /* 0x010fca00078e0294 */
[----:B------:R4:W5:Y:S01]  /*2f70*/  @P0 LDG.E.U16 R9, desc[UR14][R12.64] ;  /* 0x0000000e0c090981 */ /* 0x000962000c1e1500 */
[--C-:B------:R-:W-:Y:S01]  /*2f80*/  IMAD.WIDE R16, R236, 0x2, R148.reuse ;  /* 0x00000002ec107825 */ /* 0x100fe200078e0294 */
[----:B------:R-:W-:Y:S01]  /*2f90*/  ISETP.GT.AND P4, PT, R5, 0xb, PT ;  /* 0x0000000b0500780c */ /* 0x000fe20003f84270 */
[----:B------:R-:W1:Y:S02]  /*2fa0*/  LDC R92, c[0x0][0x238] ;  /* 0x00008e00ff5c7b82 */ /* 0x000e640000000800 */
[----:B----4-:R-:W-:Y:S01]  /*2fb0*/  IMAD.WIDE R12, R237, 0x2, R148 ;  /* 0x00000002ed0c7825 */ /* 0x010fe200078e0294 */
[----:B------:R-:W-:-:S05]  /*2fc0*/  PRMT R161, RZ, 0x7610, R161 ;  /* 0x00007610ffa17816 */ /* 0x000fca00000000a1 */
[----:B------:R-:W4:Y:S01]  /*2fd0*/  LDC R95, c[0x0][0x238] ;  /* 0x00008e00ff5f7b82 */ /* 0x000f220000000800 */
[----:B------:R0:W2:Y:S01]  /*2fe0*/  @P3 LDG.E.U16 R192, desc[UR14][R12.64] ;  /* 0x0000000e0cc03981 */ /* 0x0000a2000c1e1500 */
[C---:B------:R-:W-:Y:S02]  /*2ff0*/  ISETP.GT.AND P3, PT, R5.reuse, 0xe, PT ;  /* 0x0000000e0500780c */ /* 0x040fe40003f64270 */
[C---:B------:R-:W-:Y:S02]  /*3000*/  ISETP.GT.AND P2, PT, R5.reuse, 0x8, PT ;  /* 0x000000080500780c */ /* 0x040fe40003f44270 */
[----:B------:R-:W-:Y:S02]  /*3010*/  ISETP.GT.AND P1, PT, R5, 0x7, PT ;  /* 0x000000070500780c */ /* 0x000fe40003f24270 */
[----:B------:R-:W-:Y:S02]  /*3020*/  PRMT R190, RZ, 0x7610, R190 ;  /* 0x00007610ffbe7816 */ /* 0x000fe400000000be */
[----:B------:R-:W-:Y:S01]  /*3030*/  PRMT R179, RZ, 0x7610, R179 ;  /* 0x00007610ffb37816 */ /* 0x000fe200000000b3 */
[----:B------:R-:W-:Y:S01]  /*3040*/  IMAD.WIDE R22, R252, 0x2, R148 ;  /* 0x00000002fc167825 */ /* 0x000fe200078e0294 */
[----:B0-----:R-:W-:Y:S01]  /*3050*/  PRMT R13, RZ, 0x7610, R13 ;  /* 0x00007610ff0d7816 */ /* 0x001fe2000000000d */
[----:B------:R-:W0:Y:S01]  /*3060*/  LDC R98, c[0x0][0x238] ;  /* 0x00008e00ff627b82 */ /* 0x000e220000000800 */
[----:B------:R-:W-:Y:S01]  /*3070*/  PRMT R10, RZ, 0x7610, R10 ;  /* 0x00007610ff0a7816 */ /* 0x000fe2000000000a */
[----:B------:R-:W-:Y:S01]  /*3080*/  IMAD.WIDE R14, R235, 0x2, R148 ;  /* 0x00000002eb0e7825 */ /* 0x000fe200078e0294 */
[C---:B------:R-:W-:Y:S01]  /*3090*/  ISETP.GT.AND P0, PT, R5.reuse, 0xa, PT ;  /* 0x0000000a0500780c */ /* 0x040fe20003f04270 */
[----:B------:R3:W5:Y:S04]  /*30a0*/  @P2 LDG.E.U16 R118, desc[UR14][R16.64] ;  /* 0x0000000e10762981 */ /* 0x000768000c1e1500 */
[----:B------:R1:W2:Y:S01]  /*30b0*/  @P3 LDG.E.U16 R13, desc[UR14][R18.64] ;  /* 0x0000000e120d3981 */ /* 0x0002a2000c1e1500 */
[----:B------:R-:W-:-:S02]  /*30c0*/  ISETP.GT.AND P3, PT, R5, 0x11, PT ;  /* 0x000000110500780c */ /* 0x000fc40003f64270 */
[----:B------:R-:W-:Y:S01]  /*30d0*/  PRMT R120, RZ, 0x7610, R120 ;  /* 0x00007610ff787816 */ /* 0x000fe20000000078 */
[----:B------:R1:W2:Y:S01]  /*30e0*/  @P1 LDG.E.U16 R10, desc[UR14][R14.64] ;  /* 0x0000000e0e0a1981 */ /* 0x0002a2000c1e1500 */
[----:B------:R-:W-:Y:S01]  /*30f0*/  ISETP.GT.AND P2, PT, R5, 0xd, PT ;  /* 0x0000000d0500780c */ /* 0x000fe20003f44270 */
[--C-:B---3--:R-:W-:Y:S01]  /*3100*/  IMAD.WIDE R16, R239, 0x2, R148.reuse ;  /* 0x00000002ef107825 */ /* 0x108fe200078e0294 */
[----:B------:R-:W-:Y:S01]  /*3110*/  ISETP.GT.AND P1, PT, R5, 0xc, PT ;  /* 0x0000000c0500780c */ /* 0x000fe20003f24270 */
[----:B------:R-:W3:Y:S02]  /*3120*/  LDC R100, c[0x0][0x238] ;  /* 0x00008e00ff647b82 */ /* 0x000ee40000000800 */
[--C-:B-1----:R-:W-:Y:S01]  /*3130*/  IMAD.WIDE R18, R245, 0x2, R148.reuse ;  /* 0x00000002f5127825 */ /* 0x102fe200078e0294 */
[----:B------:R1:W2:Y:S03]  /*3140*/  @P4 LDG.E.U16 R190, desc[UR14][R16.64] ;  /* 0x0000000e10be4981 */ /* 0x0002a6000c1e1500 */
[----:B------:R-:W-:Y:S01]  /*3150*/  IMAD.WIDE R14, R238, 0x2, R148 ;  /* 0x00000002ee0e7825 */ /* 0x000fe200078e0294 */
[----:B------:R-:W2:Y:S01]  /*3160*/  @P3 LDG.E.U16 R161, desc[UR14][R18.64] ;  /* 0x0000000e12a13981 */ /* 0x000ea2000c1e1500 */
[C---:B------:R-:W-:Y:S01]  /*3170*/  ISETP.GT.AND P3, PT, R5.reuse, 0x18, PT ;  /* 0x000000180500780c */ /* 0x040fe20003f64270 */
[----:B------:R-:W3:Y:S01]  /*3180*/  LDC R96, c[0x0][0x238] ;  /* 0x00008e00ff607b82 */ /* 0x000ee20000000800 */
[----:B------:R-:W-:Y:S01]  /*3190*/  PRMT R12, RZ, 0x7610, R12 ;  /* 0x00007610ff0c7816 */ /* 0x000fe2000000000c */
[----:B------:R4:W2:Y:S01]  /*31a0*/  @P0 LDG.E.U16 R179, desc[UR14][R14.64] ;  /* 0x0000000e0eb30981 */ /* 0x0008a2000c1e1500 */
[----:B------:R-:W-:Y:S01]  /*31b0*/  ISETP.GT.AND P4, PT, R5, 0xf, PT ;  /* 0x0000000f0500780c */ /* 0x000fe20003f84270 */
[----:B-1----:R-:W-:Y:S01]  /*31c0*/  IMAD.WIDE R16, R241, 0x2, R148 ;  /* 0x00000002f1107825 */ /* 0x002fe200078e0294 */
[----:B------:R-:W-:-:S02]  /*31d0*/  PRMT R11, RZ, 0x7610, R11 ;  /* 0x00007610ff0b7816 */ /* 0x000fc4000000000b */
[----:B------:R-:W-:Y:S01]  /*31e0*/  PRMT R121, RZ, 0x7610, R121 ;  /* 0x00007610ff797816 */ /* 0x000fe20000000079 */
[----:B------:R-:W-:Y:S01]  /*31f0*/  IMAD.WIDE R88, R249, 0x2, R148 ;  /* 0x00000002f9587825 */ /* 0x000fe200078e0294 */
[----:B------:R1:W2:Y:S01]  /*3200*/  @P2 LDG.E.U16 R12, desc[UR14][R16.64] ;  /* 0x0000000e100c2981 */ /* 0x0002a2000c1e1500 */
[----:B------:R-:W-:Y:S01]  /*3210*/  PRMT R123, RZ, 0x7610, R123 ;  /* 0x00007610ff7b7816 */ /* 0x000fe2000000007b */
[----:B------:R-:W3:Y:S01]  /*3220*/  LDC R99, c[0x0][0x238] ;  /* 0x00008e00ff637b82 */ /* 0x000ee20000000800 */
[--C-:B----4-:R-:W-:Y:S01]  /*3230*/  IMAD.WIDE R14, R240, 0x2, R148.reuse ;  /* 0x00000002f00e7825 */ /* 0x110fe200078e0294 */
[----:B------:R-:W-:Y:S01]  /*3240*/  ISETP.GT.AND P2, PT, R5, 0x10, PT ;  /* 0x000000100500780c */ /* 0x000fe20003f44270 */
[----:B------:R-:W4:Y:S02]  /*3250*/  @P3 LDG.E.U16 R120, desc[UR14][R22.64] ;  /* 0x0000000e16783981 */ /* 0x000f24000c1e1500 */
[----:B------:R-:W-:Y:S02]  /*3260*/  IMAD.SHL.U32 R91, R91, 0x20, RZ ;  /* 0x000000205b5b7824 */ /* 0x000fe400078e00ff */
[----:B------:R0:W2:Y:S01]  /*3270*/  @P1 LDG.E.U16 R11, desc[UR14][R14.64] ;  /* 0x0000000e0e0b1981 */ /* 0x0000a2000c1e1500 */
[----:B-1----:R-:W-:Y:S01]  /*3280*/  IMAD.WIDE R16, R243, 0x2, R148 ;  /* 0x00000002f3107825 */ /* 0x002fe200078e0294 */
[----:B------:R-:W-:Y:S01]  /*3290*/  ISETP.GT.AND P1, PT, R5, 0x13, PT ;  /* 0x000000130500780c */ /* 0x000fe20003f24270 */
[----:B------:R-:W1:Y:S01]  /*32a0*/  LDC R101, c[0x0][0x238] ;  /* 0x00008e00ff657b82 */ /* 0x000e620000000800 */
[----:B0-----:R-:W-:Y:S01]  /*32b0*/  PRMT R14, RZ, 0x7610, R14 ;  /* 0x00007610ff0e7816 */ /* 0x001fe2000000000e */
[----:B------:R-:W-:Y:S01]  /*32c0*/  IMAD.WIDE R22, R91, 0x2, R148 ;  /* 0x000000025b167825 */ /* 0x000fe200078e0294 */
[----:B------:R-:W-:-:S05]  /*32d0*/  PRMT R119, RZ, 0x7610, R119 ;  /* 0x00007610ff777816 */ /* 0x000fca0000000077 */
[----:B------:R-:W0:Y:S01]  /*32e0*/  LDC R91, c[0x0][0x238] ;  /* 0x00008e00ff5b7b82 */ /* 0x000e220000000800 */
[----:B------:R3:W2:Y:S01]  /*32f0*/  @P4 LDG.E.U16 R14, desc[UR14][R16.64] ;  /* 0x0000000e100e4981 */ /* 0x0006a2000c1e1500 */
[----:B------:R-:W-:Y:S01]  /*3300*/  PRMT R15, RZ, 0x7610, R15 ;  /* 0x00007610ff0f7816 */ /* 0x000fe2000000000f */
[----:B------:R-:W-:Y:S01]  /*3310*/  IMAD.WIDE R18, R247, 0x2, R148 ;  /* 0x00000002f7127825 */ /* 0x000fe200078e0294 */
[----:B------:R-:W-:Y:S02]  /*3320*/  PRMT R122, RZ, 0x7610, R122 ;  /* 0x00007610ff7a7816 */ /* 0x000fe4000000007a */
[----:B------:R-:W-:Y:S01]  /*3330*/  PRMT R177, RZ, 0x7610, R177 ;  /* 0x00007610ffb17816 */ /* 0x000fe200000000b1 */
[----:B------:R-:W-:Y:S01]  /*3340*/  IMAD.WIDE R20, R246, 0x2, R148 ;  /* 0x00000002f6147825 */ /* 0x000fe200078e0294 */
[----:B------:R-:W2:Y:S01]  /*3350*/  @P1 LDG.E.U16 R15, desc[UR14][R18.64] ;  /* 0x0000000e120f1981 */ /* 0x000ea2000c1e1500 */
[----:B------:R-:W-:Y:S01]  /*3360*/  PRMT R127, RZ, 0x7610, R127 ;  /* 0x00007610ff7f7816 */ /* 0x000fe2000000007f */
[----:B------:R-:W1:Y:S01]  /*3370*/  LDC R102, c[0x0][0x238] ;  /* 0x00008e00ff667b82 */ /* 0x000e620000000800 */
[----:B---3--:R-:W-:-:S05]  /*3380*/  IMAD.WIDE R16, R244, 0x2, R148 ;  /* 0x00000002f4107825 */ /* 0x008fca00078e0294 */
[----:B------:R3:W4:Y:S01]  /*3390*/  @P2 LDG.E.U16 R121, desc[UR14][R16.64] ;  /* 0x0000000e10792981 */ /* 0x000722000c1e1500 */
[C---:B------:R-:W-:Y:S01]  /*33a0*/  ISETP.GT.AND P2, PT, R5.reuse, 0x15, PT ;  /* 0x000000150500780c */ /* 0x040fe20003f44270 */
[----:B------:R-:W-:Y:S01]  /*33b0*/  IMAD R90, R90, 0x28, RZ ;  /* 0x000000285a5a7824 */ /* 0x000fe200078e02ff */
[----:B------:R-:W-:Y:S01]  /*33c0*/  ISETP.GT.AND P1, PT, R5, 0x20, PT ;  /* 0x000000200500780c */ /* 0x000fe20003f24270 */
[----:B------:R-:W5:Y:S01]  /*33d0*/  LDC R104, c[0x0][0x238] ;  /* 0x00008e00ff687b82 */ /* 0x000f620000000800 */
[----:B---3--:R-:W-:Y:S01]  /*33e0*/  PRMT R17, RZ, 0x7610, R17 ;  /* 0x00007610ff117816 */ /* 0x008fe20000000011 */
[----:B0-----:R-:W-:Y:S01]  /*33f0*/  IMAD R91, R91, 0x19, RZ ;  /* 0x000000195b5b7824 */ /* 0x001fe200078e02ff */
[----:B------:R-:W-:-:S05]  /*3400*/  ISETP.GT.AND P0, PT, R5, RZ, PT ;  /* 0x000000ff0500720c */ /* 0x000fca0003f04270 */
[----:B------:R-:W0:Y:S02]  /*3410*/  LDC R106, c[0x0][0x238] ;  /* 0x00008e00ff6a7b82 */ /* 0x000e240000000800 */
[----:B------:R3:W2:Y:S01]  /*3420*/  @P2 LDG.E.U16 R17, desc[UR14][R88.64] ;  /* 0x0000000e58112981 */ /* 0x0006a2000c1e1500 */
[----:B------:R-:W-:-:S03]  /*3430*/  ISETP.GT.AND P3, PT, R5, 0x28, PT ;  /* 0x000000280500780c */ /* 0x000fc60003f64270 */
[----:B------:R1:W2:Y:S01]  /*3440*/  @P1 LDG.E.U16 R123, desc[UR14][R22.64] ;  /* 0x0000000e167b1981 */ /* 0x0002a2000c1e1500 */
[----:B------:R-:W-:Y:S01]  /*3450*/  ISETP.GT.AND P4, PT, R5, 0x12, PT ;  /* 0x000000120500780c */ /* 0x000fe20003f84270 */
[----:B------:R-:W0:Y:S02]  /*3460*/  LDC R108, c[0x0][0x238] ;  /* 0x00008e00ff6c7b82 */ /* 0x000e240000000800 */
[----:B------:R-:W4:Y:S01]  /*3470*/  @P0 LDG.E.U16 R119, desc[UR14][R148.64] ;  /* 0x0000000e94770981 */ /* 0x000f22000c1e1500 */
[----:B---3--:R-:W-:-:S05]  /*3480*/  IMAD.WIDE R88, R90, 0x2, R148 ;  /* 0x000000025a587825 */ /* 0x008fca00078e0294 */
[----:B------:R-:W3:Y:S01]  /*3490*/  LDC R90, c[0x0][0x238] ;  /* 0x00008e00ff5a7b82 */ /* 0x000ee20000000800 */
[----:B-1----:R-:W-:Y:S01]  /*34a0*/  IMAD.WIDE R22, R91, 0x2, R148 ;  /* 0x000000025b167825 */ /* 0x002fe200078e0294 */
[----:B------:R-:W-:Y:S01]  /*34b0*/  ISETP.GT.AND P0, PT, R5, 0x14, PT ;  /* 0x000000140500780c */ /* 0x000fe20003f04270 */
[----:B------:R-:W2:Y:S01]  /*34c0*/  @P3 LDG.E.U16 R122, desc[UR14][R88.64] ;  /* 0x0000000e587a3981 */ /* 0x000ea2000c1e1500 */
[----:B------:R-:W-:-:S03]  /*34d0*/  PRMT R16, RZ, 0x7610, R16 ;  /* 0x00007610ff107816 */ /* 0x000fc60000000010 */
[----:B------:R1:W2:Y:S01]  /*34e0*/  @P4 LDG.E.U16 R177, desc[UR14][R20.64] ;  /* 0x0000000e14b14981 */ /* 0x0002a2000c1e1500 */
[----:B------:R-:W0:Y:S01]  /*34f0*/  LDC R91, c[0x0][0x238] ;  /* 0x00008e00ff5b7b82 */ /* 0x000e220000000800 */
[C---:B------:R-:W-:Y:S02]  /*3500*/  ISETP.GT.AND P3, PT, R5.reuse, 0x30, PT ;  /* 0x000000300500780c */ /* 0x040fe40003f64270 */
[----:B------:R-:W-:Y:S02]  /*3510*/  ISETP.GT.AND P4, PT, R5, 0x38, PT ;  /* 0x000000380500780c */ /* 0x000fe40003f84270 */
[----:B------:R-:W-:Y:S02]  /*3520*/  PRMT R126, RZ, 0x7610, R126 ;  /* 0x00007610ff7e7816 */ /* 0x000fe4000000007e */
[----:B------:R-:W-:Y:S01]  /*3530*/  PRMT R163, RZ, 0x7610, R163 ;  /* 0x00007610ffa37816 */ /* 0x000fe200000000a3 */
[----:B------:R-:W4:Y:S01]  /*3540*/  LDC R110, c[0x0][0x238] ;  /* 0x00008e00ff6e7b82 */ /* 0x000f220000000800 */
[----:B-1----:R-:W-:-:S05]  /*3550*/  IMAD.WIDE R20, R248, 0x2, R148 ;  /* 0x00000002f8147825 */ /* 0x002fca00078e0294 */
[----:B------:R1:W2:Y:S01]  /*3560*/  @P0 LDG.E.U16 R16, desc[UR14][R20.64] ;  /* 0x0000000e14100981 */ /* 0x0002a2000c1e1500 */
[----:B---3--:R-:W-:Y:S01]  /*3570*/  IMAD R90, R90, 0x30, RZ ;  /* 0x000000305a5a7824 */ /* 0x008fe200078e02ff */
[----:B------:R-:W-:-:S03]  /*3580*/  ISETP.GT.AND P0, PT, R5, 0x16, PT ;  /* 0x000000160500780c */ /* 0x000fc60003f04270 */
[----:B------:R-:W-:Y:S02]  /*3590*/  IMAD.WIDE R88, R90, 0x2, R148 ;  /* 0x000000025a587825 */ /* 0x000fe400078e0294 */
[----:B------:R-:W3:Y:S02]  /*35a0*/  LDC R90, c[0x0][0x238] ;  /* 0x00008e00ff5a7b82 */ /* 0x000ee40000000800 */
[----:B0-----:R-:W-:Y:S01]  /*35b0*/  IMAD R91, R91, 0x38, RZ ;  /* 0x000000385b5b7824 */ /* 0x001fe200078e02ff */
[----:B------:R0:W2:Y:S01]  /*35c0*/  @P3 LDG.E.U16 R127, desc[UR14][R88.64] ;  /* 0x0000000e587f3981 */ /* 0x0000a2000c1e1500 */
[----:B------:R-:W-:Y:S01]  /*35d0*/  PRMT R18, RZ, 0x7610, R18 ;  /* 0x00007610ff127816 */ /* 0x000fe20000000012 */
[----:B------:R-:W-:Y:S02]  /*35e0*/  IMAD R94, R94, 0x1c, RZ ;  /* 0x0000001c5e5e7824 */ /* 0x000fe400078e02ff */
[----:B-1----:R-:W-:Y:S01]  /*35f0*/  IMAD.WIDE R20, R250, 0x2, R148 ;  /* 0x00000002fa147825 */ /* 0x002fe200078e0294 */
[----:B------:R-:W-:-:S04]  /*3600*/  ISETP.GT.AND P1, PT, R5, 0x19, PT ;  /* 0x000000190500780c */ /* 0x000fc80003f24270 */
[----:B------:R-:W2:Y:S01]  /*3610*/  @P0 LDG.E.U16 R18, desc[UR14][R20.64] ;  /* 0x0000000e14120981 */ /* 0x000ea2000c1e1500 */
[----:B0-----:R-:W-:Y:S01]  /*3620*/  IMAD.WIDE R88, R91, 0x2, R148 ;  /* 0x000000025b587825 */ /* 0x001fe200078e0294 */
[----:B------:R-:W-:-:S04]  /*3630*/  ISETP.GT.AND P0, PT, R5, 0x17, PT ;  /* 0x000000170500780c */ /* 0x000fc80003f04270 */
[----:B------:R0:W2:Y:S01]  /*3640*/  @P4 LDG.E.U16 R126, desc[UR14][R88.64] ;  /* 0x0000000e587e4981 */ /* 0x0000a2000c1e1500 */
[----:B------:R-:W-:-:S03]  /*3650*/  PRMT R19, RZ, 0x7610, R19 ;  /* 0x00007610ff137816 */ /* 0x000fc60000000013 */
[----:B------:R1:W2:Y:S01]  /*3660*/  @P1 LDG.E.U16 R163, desc[UR14][R22.64] ;  /* 0x0000000e16a31981 */ /* 0x0002a2000c1e1500 */
[--C-:B0-----:R-:W-:Y:S02]  /*3670*/  IMAD.WIDE R88, R94, 0x2, R148.reuse ;  /* 0x000000025e587825 */ /* 0x101fe400078e0294 */
[----:B------:R-:W0:Y:S02]  /*3680*/  LDC R94, c[0x0][0x238] ;  /* 0x00008e00ff5e7b82 */ /* 0x000e240000000800 */
[----:B------:R-:W-:-:S04]  /*3690*/  IMAD.WIDE R20, R251, 0x2, R148 ;  /* 0x00000002fb147825 */ /* 0x000fc800078e0294 */
[----:B---3--:R-:W-:Y:S01]  /*36a0*/  IMAD R90, R90, 0x1a, RZ ;  /* 0x0000001a5a5a7824 */ /* 0x008fe200078e02ff */
[----:B------:R-:W3:Y:S01]  /*36b0*/  @P0 LDG.E.U16 R19, desc[UR14][R20.64] ;  /* 0x0000000e14130981 */ /* 0x000ee2000c1e1500 */
[----:B------:R-:W-:Y:S02]  /*36c0*/  ISETP.GT.AND P0, PT, R5, 0x1, PT ;  /* 0x000000010500780c */ /* 0x000fe40003f04270 */
[----:B-1----:R-:W-:Y:S02]  /*36d0*/  IMAD.WIDE R22, R90, 0x2, R148 ;  /* 0x000000025a167825 */ /* 0x002fe400078e0294 */
[----:B------:R-:W1:Y:S01]  /*36e0*/  LDC R90, c[0x0][0x238] ;  /* 0x00008e00ff5a7b82 */ /* 0x000e620000000800 */
[----:B------:R-:W-:Y:S01]  /*36f0*/  PRMT R129, RZ, 0x7610, R129 ;  /* 0x00007610ff817816 */ /* 0x000fe20000000081 */
[----:B------:R-:W-:-:S07]  /*3700*/  IMAD.WIDE R92, R92, 0x2, R148 ;  /* 0x000000025c5c7825 */ /* 0x000fce00078e0294 */
[----:B------:R0:W3:Y:S02]  /*3710*/  @P0 LDG.E.U16 R129, desc[UR14][R92.64] ;  /* 0x0000000e5c810981 */ /* 0x0000e4000c1e1500 */
[----:B0-----:R-:W-:-:S04]  /*3720*/  IMAD R94, R94, 0x1e, RZ ;  /* 0x0000001e5e5e7824 */ /* 0x001fc800078e02ff */
[----:B------:R-:W-:Y:S02]  /*3730*/  IMAD.WIDE R92, R94, 0x2, R148 ;  /* 0x000000025e5c7825 */ /* 0x000fe400078e0294 */
[----:B------:R-:W0:Y:S01]  /*3740*/  LDC R94, c[0x0][0x238] ;  /* 0x00008e00ff5e7b82 */ /* 0x000e220000000800 */
[C---:B------:R-:W-:Y:S02]  /*3750*/  ISETP.GT.AND P1, PT, R5.reuse, 0x1b, PT ;  /* 0x0000001b0500780c */ /* 0x040fe40003f24270 */
[----:B------:R-:W-:Y:S01]  /*3760*/  ISETP.GT.AND P2, PT, R5, 0x1a, PT ;  /* 0x0000001a0500780c */ /* 0x000fe20003f44270 */
[----:B-1----:R-:W-:Y:S01]  /*3770*/  IMAD R90, R90, 0x1b, RZ ;  /* 0x0000001b5a5a7824 */ /* 0x002fe200078e02ff */
[----:B------:R-:W-:Y:S01]  /*3780*/  PRMT R20, RZ, 0x7610, R20 ;  /* 0x00007610ff147816 */ /* 0x000fe20000000014 */
[----:B------:R-:W-:Y:S01]  /*3790*/  IMAD R95, R95, 0x1d, RZ ;  /* 0x0000001d5f5f7824 */ /* 0x000fe200078e02ff */
[----:B------:R-:W-:Y:S01]  /*37a0*/  PRMT R178, RZ, 0x7610, R178 ;  /* 0x00007610ffb27816 */ /* 0x000fe200000000b2 */
[----:B------:R-:W-:Y:S01]  /*37b0*/  IMAD.WIDE R90, R90, 0x2, R148 ;  /* 0x000000025a5a7825 */ /* 0x000fe200078e0294 */
[----:B------:R-:W-:-:S05]  /*37c0*/  ISETP.GT.AND P3, PT, R5, 0x1d, PT ;  /* 0x0000001d0500780c */ /* 0x000fca0003f64270 */
[----:B------:R1:W3:Y:S04]  /*37d0*/  @P1 LDG.E.U16 R20, desc[UR14][R90.64] ;  /* 0x0000000e5a141981 */ /* 0x0002e8000c1e1500 */
[----:B------:R5:W3:Y:S01]  /*37e0*/  @P2 LDG.E.U16 R178, desc[UR14][R22.64] ;  /* 0x0000000e16b22981 */ /* 0x000ae2000c1e1500 */
[----:B-1----:R-:W-:Y:S02]  /*37f0*/  IMAD.WIDE R90, R95, 0x2, R148 ;  /* 0x000000025f5a7825 */ /* 0x002fe400078e0294 */
[----:B------:R-:W1:Y:S01]  /*3800*/  LDC R95, c[0x0][0x238] ;  /* 0x00008e00ff5f7b82 */ /* 0x000e620000000800 */
[----:B-----5:R-:W-:Y:S01]  /*3810*/  PRMT R22, RZ, 0x7610, R22 ;  /* 0x00007610ff167816 */ /* 0x020fe20000000016 */
[----:B0-----:R-:W-:Y:S01]  /*3820*/  IMAD R94, R94, 0x1f, RZ ;  /* 0x0000001f5e5e7824 */ /* 0x001fe200078e02ff */
[----:B------:R-:W-:-:S04]  /*3830*/  ISETP.GT.AND P2, PT, R5, 0x1c, PT ;  /* 0x0000001c0500780c */ /* 0x000fc80003f44270 */
[----:B------:R0:W5:Y:S01]  /*3840*/  @P3 LDG.E.U16 R22, desc[UR14][R90.64] ;  /* 0x0000000e5a163981 */ /* 0x000162000c1e1500 */
[----:B------:R-:W-:Y:S02]  /*3850*/  PRMT R21, RZ, 0x7610, R21 ;  /* 0x00007610ff157816 */ /* 0x000fe40000000015 */
[----:B------:R-:W-:Y:S02]  /*3860*/  ISETP.GT.AND P1, PT, R5, 0x1e, PT ;  /* 0x0000001e0500780c */ /* 0x000fe40003f24270 */
[----:B------:R-:W-:-:S04]  /*3870*/  PRMT R23, RZ, 0x7610, R23 ;  /* 0x00007610ff177816 */ /* 0x000fc80000000017 */
[----:B------:R-:W5:Y:S01]  /*3880*/  @P2 LDG.E.U16 R21, desc[UR14][R88.64] ;  /* 0x0000000e58152981 */ /* 0x000f62000c1e1500 */
[----:B0-----:R-:W-:Y:S02]  /*3890*/  IMAD.WIDE R90, R94, 0x2, R148 ;  /* 0x000000025e5a7825 */ /* 0x001fe400078e0294 */
[----:B------:R-:W0:Y:S01]  /*38a0*/  LDC R94, c[0x0][0x238] ;  /* 0x00008e00ff5e7b82 */ /* 0x000e220000000800 */
[----:B------:R-:W-:Y:S01]  /*38b0*/  ISETP.GT.AND P2, PT, R5, 0x21, PT ;  /* 0x000000210500780c */ /* 0x000fe20003f44270 */
[----:B-1----:R-:W-:Y:S01]  /*38c0*/  IMAD R95, R95, 0x21, RZ ;  /* 0x000000215f5f7824 */ /* 0x002fe200078e02ff */
[C---:B------:R-:W-:Y:S01]  /*38d0*/  ISETP.GT.AND P0, PT, R5.reuse, 0x1f, PT ;  /* 0x0000001f0500780c */ /* 0x040fe20003f04270 */
[----:B------:R1:W5:Y:S01]  /*38e0*/  @P1 LDG.E.U16 R23, desc[UR14][R92.64] ;  /* 0x0000000e5c171981 */ /* 0x000362000c1e1500 */
[----:B------:R-:W-:Y:S02]  /*38f0*/  PRMT R165, RZ, 0x7610, R165 ;  /* 0x00007610ffa57816 */ /* 0x000fe400000000a5 */
[----:B------:R-:W-:Y:S01]  /*3900*/  ISETP.GT.AND P1, PT, R5, 0x22, PT ;  /* 0x000000220500780c */ /* 0x000fe20003f24270 */
[----:B-1----:R-:W-:Y:S01]  /*3910*/  IMAD.WIDE R92, R95, 0x2, R148 ;  /* 0x000000025f5c7825 */ /* 0x002fe200078e0294 */
[----:B------:R-:W-:-:S02]  /*3920*/  PRMT R88, RZ, 0x7610, R88 ;  /* 0x00007610ff587816 */ /* 0x000fc40000000058 */
[----:B------:R-:W-:-:S03]  /*3930*/  PRMT R180, RZ, 0x7610, R180 ;  /* 0x00007610ffb47816 */ /* 0x000fc600000000b4 */
[----:B------:R-:W5:Y:S01]  /*3940*/  @P2 LDG.E.U16 R165, desc[UR14][R92.64] ;  /* 0x0000000e5ca52981 */ /* 0x000f62000c1e1500 */
[----:B------:R-:W-:Y:S01]  /*3950*/  ISETP.GT.AND P2, PT, R5, 0x24, PT ;  /* 0x000000240500780c */ /* 0x000fe20003f44270 */
[----:B0-----:R-:W-:Y:S02]  /*3960*/  IMAD R94, R94, 0x22, RZ ;  /* 0x000000225e5e7824 */ /* 0x001fe400078e02ff */
[----:B------:R0:W5:Y:S01]  /*3970*/  @P0 LDG.E.U16 R88, desc[UR14][R90.64] ;  /* 0x0000000e5a580981 */ /* 0x000162000c1e1500 */
[----:B------:R-:W-:Y:S02]  /*3980*/  IMAD R98, R98, 0x24, RZ ;  /* 0x0000002462627824 */ /* 0x000fe400078e02ff */
[----:B------:R-:W-:-:S05]  /*3990*/  IMAD.WIDE R94, R94, 0x2, R148 ;  /* 0x000000025e5e7825 */ /* 0x000fca00078e0294 */
[----:B------:R1:W5:Y:S01]  /*39a0*/  @P1 LDG.E.U16 R180, desc[UR14][R94.64] ;  /* 0x0000000e5eb41981 */ /* 0x000362000c1e1500 */
[----:B0-----:R-:W-:Y:S01]  /*39b0*/  PRMT R90, RZ, 0x7610, R90 ;  /* 0x00007610ff5a7816 */ /* 0x001fe2000000005a */
[----:B------:R-:W-:Y:S02]  /*39c0*/  IMAD R100, R100, 0x27, RZ ;  /* 0x0000002764647824 */ /* 0x000fe400078e02ff */
[--C-:B-1----:R-:W-:Y:S01]  /*39d0*/  IMAD.WIDE R94, R98, 0x2, R148.reuse ;  /* 0x00000002625e7825 */ /* 0x102fe200078e0294 */
[----:B------:R-:W-:Y:S01]  /*39e0*/  ISETP.GT.AND P3, PT, R5, 0x23, PT ;  /* 0x000000230500780c */ /* 0x000fe20003f64270 */
[----:B------:R-:W0:Y:S03]  /*39f0*/  LDC R98, c[0x0][0x238] ;  /* 0x00008e00ff627b82 */ /* 0x000e260000000800 */
[----:B------:R1:W5:Y:S02]  /*3a00*/  @P2 LDG.E.U16 R90, desc[UR14][R94.64] ;  /* 0x0000000e5e5a2981 */ /* 0x000364000c1e1500 */
[----:B-1----:R-:W-:-:S03]  /*3a10*/  IMAD.WIDE R94, R100, 0x2, R148 ;  /* 0x00000002645e7825 */ /* 0x002fc600078e0294 */
[----:B------:R-:W1:Y:S01]  /*3a20*/  LDC R100, c[0x0][0x238] ;  /* 0x00008e00ff647b82 */ /* 0x000e620000000800 */
[----:B------:R-:W-:Y:S01]  /*3a30*/  IMAD R96, R96, 0x23, RZ ;  /* 0x0000002360607824 */ /* 0x000fe200078e02ff */
[----:B------:R-:W-:Y:S02]  /*3a40*/  ISETP.GT.AND P1, PT, R5, 0x25, PT ;  /* 0x000000250500780c */ /* 0x000fe40003f24270 */
[----:B------:R-:W-:Y:S01]  /*3a50*/  PRMT R89, RZ, 0x7610, R89 ;  /* 0x00007610ff597816 */ /* 0x000fe20000000059 */
[----:B------:R-:W-:Y:S01]  /*3a60*/  IMAD.WIDE R96, R96, 0x2, R148 ;  /* 0x0000000260607825 */ /* 0x000fe200078e0294 */
[----:B------:R-:W-:-:S03]  /*3a70*/  PRMT R91, RZ, 0x7610, R91 ;  /* 0x00007610ff5b7816 */ /* 0x000fc6000000005b */
[----:B------:R-:W-:Y:S01]  /*3a80*/  IMAD R99, R99, 0x25, RZ ;  /* 0x0000002563637824 */ /* 0x000fe200078e02ff */
[----:B------:R4:W5:Y:S03]  /*3a90*/  @P3 LDG.E.U16 R89, desc[UR14][R96.64] ;  /* 0x0000000e60593981 */ /* 0x000966000c1e1500 */
[----:B----4-:R-:W-:-:S04]  /*3aa0*/  IMAD.WIDE R96, R99, 0x2, R148 ;  /* 0x0000000263607825 */ /* 0x010fc800078e0294 */
[----:B-1----:R-:W-:Y:S01]  /*3ab0*/  IMAD R100, R100, 0x29, RZ ;  /* 0x0000002964647824 */ /* 0x002fe200078e02ff */
[----:B------:R1:W4:Y:S03]  /*3ac0*/  @P1 LDG.E.U16 R91, desc[UR14][R96.64] ;  /* 0x0000000e605b1981 */ /* 0x000326000c1e1500 */
[----:B-1----:R-:W-:Y:S02]  /*3ad0*/  IMAD.WIDE R96, R100, 0x2, R148 ;  /* 0x0000000264607825 */ /* 0x002fe400078e0294 */
[----:B------:R-:W1:Y:S01]  /*3ae0*/  LDC R100, c[0x0][0x238] ;  /* 0x00008e00ff647b82 */ /* 0x000e620000000800 */
[C---:B------:R-:W-:Y:S02]  /*3af0*/  ISETP.GT.AND P0, PT, R5.reuse, 0x29, PT ;  /* 0x000000290500780c */ /* 0x040fe40003f04270 */
[----:B------:R-:W-:Y:S01]  /*3b00*/  ISETP.GT.AND P3, PT, R5, 0x26, PT ;  /* 0x000000260500780c */ /* 0x000fe20003f64270 */
[----:B0-----:R-:W-:Y:S01]  /*3b10*/  IMAD R98, R98, 0x26, RZ ;  /* 0x0000002662627824 */ /* 0x001fe200078e02ff */
[----:B------:R-:W-:Y:S01]  /*3b20*/  PRMT R187, RZ, 0x7610, R187 ;  /* 0x00007610ffbb7816 */ /* 0x000fe200000000bb */
[----:B------:R-:W-:Y:S01]  /*3b30*/  IMAD R101, R101, 0x2a, RZ ;  /* 0x0000002a65657824 */ /* 0x000fe200078e02ff */
[----:B------:R-:W-:Y:S01]  /*3b40*/  PRMT R92, RZ, 0x7610, R92 ;  /* 0x00007610ff5c7816 */ /* 0x000fe2000000005c */
[----:B------:R-:W-:Y:S01]  /*3b50*/  IMAD.WIDE R98, R98, 0x2, R148 ;  /* 0x0000000262627825 */ /* 0x000fe200078e0294 */
[----:B------:R-:W-:-:S05]  /*3b60*/  ISETP.GT.AND P4, PT, R5, 0x27, PT ;  /* 0x000000270500780c */ /* 0x000fca0003f84270 */
[----:B------:R0:W4:Y:S04]  /*3b70*/  @P0 LDG.E.U16 R187, desc[UR14][R96.64] ;  /* 0x0000000e60bb0981 */ /* 0x000128000c1e1500 */
[----:B------:R2:W4:Y:S01]  /*3b80*/  @P3 LDG.E.U16 R92, desc[UR14][R98.64] ;  /* 0x0000000e625c3981 */ /* 0x000522000c1e1500 */
[----:B-1----:R-:W-:Y:S02]  /*3b90*/  IMAD R100, R100, 0x39, RZ ;  /* 0x0000003964647824 */ /* 0x002fe400078e02ff */
[--C-:B0-----:R-:W-:Y:S02]  /*3ba0*/  IMAD.WIDE R96, R101, 0x2, R148.reuse ;  /* 0x0000000265607825 */ /* 0x101fe400078e0294 */
[----:B------:R-:W0:Y:S02]  /*3bb0*/  LDC R101, c[0x0][0x238] ;  /* 0x00008e00ff657b82 */ /* 0x000e240000000800 */
[----:B--2---:R-:W-:-:S06]  /*3bc0*/  IMAD.WIDE R98, R100, 0x2, R148 ;  /* 0x0000000264627825 */ /* 0x004fcc00078e0294 */
[----:B------:R-:W1:Y:S01]  /*3bd0*/  LDC R100, c[0x0][0x238] ;  /* 0x00008e00ff647b82 */ /* 0x000e620000000800 */
[----:B------:R-:W-:Y:S02]  /*3be0*/  PRMT R93, RZ, 0x7610, R93 ;  /* 0x00007610ff5d7816 */ /* 0x000fe4000000005d */
[----:B------:R-:W-:-:S04]  /*3bf0*/  ISETP.GT.AND P1, PT, R5, 0x2a, PT ;  /* 0x0000002a0500780c */ /* 0x000fc80003f24270 */
[----:B------:R-:W2:Y:S01]  /*3c00*/  @P4 LDG.E.U16 R93, desc[UR14][R94.64] ;  /* 0x0000000e5e5d4981 */ /* 0x000ea2000c1e1500 */
[----:B------:R-:W-:Y:S02]  /*3c10*/  ISETP.GT.AND P4, PT, R5, 0x39, PT ;  /* 0x000000390500780c */ /* 0x000fe40003f84270 */
[----:B------:R-:W-:Y:S02]  /*3c20*/  PRMT R182, RZ, 0x7610, R182 ;  /* 0x00007610ffb67816 */ /* 0x000fe400000000b6 */
[----:B------:R-:W-:Y:S01]  /*3c30*/  PRMT R183, RZ, 0x7610, R183 ;  /* 0x00007610ffb77816 */ /* 0x000fe200000000b7 */
[----:B0-----:R-:W-:-:S03]  /*3c40*/  IMAD R101, R101, 0x2b, RZ ;  /* 0x0000002b65657824 */ /* 0x001fc600078e02ff */
[----:B------:R0:W2:Y:S01]  /*3c50*/  @P1 LDG.E.U16 R182, desc[UR14][R96.64] ;  /* 0x0000000e60b61981 */ /* 0x0000a2000c1e1500 */
[----:B------:R-:W-:-:S04]  /*3c60*/  IMAD R102, R102, 0x31, RZ ;  /* 0x0000003166667824 */ /* 0x000fc800078e02ff */
[----:B------:R0:W2:Y:S01]  /*3c70*/  @P4 LDG.E.U16 R183, desc[UR14][R98.64] ;  /* 0x0000000e62b74981 */ /* 0x0000a2000c1e1500 */
[----:B-1----:R-:W-:Y:S02]  /*3c80*/  IMAD R100, R100, 0x2c, RZ ;  /* 0x0000002c64647824 */ /* 0x002fe400078e02ff */
[--C-:B0-----:R-:W-:Y:S02]  /*3c90*/  IMAD.WIDE R96, R101, 0x2, R148.reuse ;  /* 0x0000000265607825 */ /* 0x101fe400078e0294 */
[----:B------:R-:W0:Y:S02]  /*3ca0*/  LDC R101, c[0x0][0x238] ;  /* 0x00008e00ff657b82 */ /* 0x000e240000000800 */
[----:B------:R-:W-:-:S06]  /*3cb0*/  IMAD.WIDE R98, R100, 0x2, R148 ;  /* 0x0000000264627825 */ /* 0x000fcc00078e0294 */
[----:B------:R-:W1:Y:S01]  /*3cc0*/  LDC R100, c[0x0][0x238] ;  /* 0x00008e00ff647b82 */ /* 0x000e620000000800 */
[----:B------:R-:W-:Y:S01]  /*3cd0*/  IMAD.WIDE R94, R102, 0x2, R148 ;  /* 0x00000002665e7825 */ /* 0x000fe200078e0294 */
[----:B------:R-:W-:-:S06]  /*3ce0*/  ISETP.GT.AND P3, PT, R5, 0x31, PT ;  /* 0x000000310500780c */ /* 0x000fcc0003f64270 */
[----:B------:R-:W3:Y:S01]  /*3cf0*/  LDC R102, c[0x0][0x238] ;  /* 0x00008e00ff667b82 */ /* 0x000ee20000000800 */
[C---:B------:R-:W-:Y:S02]  /*3d00*/  ISETP.GT.AND P0, PT, R5.reuse, 0x2b, PT ;  /* 0x0000002b0500780c */ /* 0x040fe40003f04270 */
[----:B------:R-:W-:Y:S02]  /*3d10*/  PRMT R185, RZ, 0x7610, R185 ;  /* 0x00007610ffb97816 */ /* 0x000fe400000000b9 */
[----:B------:R-:W-:-:S04]  /*3d20*/  ISETP.GT.AND P2, PT, R5, 0x2c, PT ;  /* 0x0000002c0500780c */ /* 0x000fc80003f44270 */
[----:B------:R0:W2:Y:S01]  /*3d30*/  @P3 LDG.E.U16 R185, desc[UR14][R94.64] ;  /* 0x0000000e5eb93981 */ /* 0x0000a2000c1e1500 */
[----:B------:R-:W-:Y:S01]  /*3d40*/  ISETP.GT.AND P3, PT, R5, 0x2e, PT ;  /* 0x0000002e0500780c */ /* 0x000fe20003f64270 */
[----:B0-----:R-:W-:Y:S01]  /*3d50*/  IMAD R101, R101, 0x2d, RZ ;  /* 0x0000002d65657824 */ /* 0x001fe200078e02ff */
[----:B------:R-:W-:Y:S02]  /*3d60*/  PRMT R94, RZ, 0x7610, R94 ;  /* 0x00007610ff5e7816 */ /* 0x000fe4000000005e */
[----:B------:R-:W-:Y:S01]  /*3d70*/  PRMT R95, RZ, 0x7610, R95 ;  /* 0x00007610ff5f7816 */ /* 0x000fe2000000005f */
[----:B-1----:R-:W-:-:S03]  /*3d80*/  IMAD R100, R100, 0x2e, RZ ;  /* 0x0000002e64647824 */ /* 0x002fc600078e02ff */
[----:B------:R0:W2:Y:S01]  /*3d90*/  @P0 LDG.E.U16 R94, desc[UR14][R96.64] ;  /* 0x0000000e605e0981 */ /* 0x0000a2000c1e1500 */
[----:B---3--:R-:W-:-:S03]  /*3da0*/  IMAD R102, R102, 0x2f, RZ ;  /* 0x0000002f66667824 */ /* 0x008fc600078e02ff */
[----:B------:R1:W3:Y:S01]  /*3db0*/  @P2 LDG.E.U16 R95, desc[UR14][R98.64] ;  /* 0x0000000e625f2981 */ /* 0x0002e2000c1e1500 */
[----:B0-----:R-:W-:Y:S01]  /*3dc0*/  PRMT R97, RZ, 0x7610, R97 ;  /* 0x00007610ff617816 */ /* 0x001fe20000000061 */
[----:B-1----:R-:W-:-:S04]  /*3dd0*/  IMAD.WIDE R98, R101, 0x2, R148 ;  /* 0x0000000265627825 */ /* 0x002fc800078e0294 */
[----:B------:R-:W-:-:S05]  /*3de0*/  IMAD.WIDE R100, R100, 0x2, R148 ;  /* 0x0000000264647825 */ /* 0x000fca00078e0294 */
[----:B------:R0:W3:Y:S01]  /*3df0*/  @P3 LDG.E.U16 R97, desc[UR14][R100.64] ;  /* 0x0000000e64613981 */ /* 0x0000e2000c1e1500 */
[C---:B------:R-:W-:Y:S01]  /*3e00*/  ISETP.GT.AND P1, PT, R5.reuse, 0x2d, PT ;  /* 0x0000002d0500780c */ /* 0x040fe20003f24270 */
[----:B0-----:R-:W-:Y:S02]  /*3e10*/  IMAD.WIDE R100, R102, 0x2, R148 ;  /* 0x0000000266647825 */ /* 0x001fe400078e0294 */
[----:B------:R-:W0:Y:S01]  /*3e20*/  LDC R102, c[0x0][0x238] ;  /* 0x00008e00ff667b82 */ /* 0x000e220000000800 */
[----:B------:R-:W-:Y:S02]  /*3e30*/  ISETP.GT.AND P0, PT, R5, 0x2f, PT ;  /* 0x0000002f0500780c */ /* 0x000fe40003f04270 */
[----:B------:R-:W-:-:S07]  /*3e40*/  PRMT R96, RZ, 0x7610, R96 ;  /* 0x00007610ff607816 */ /* 0x000fce0000000060 */
[----:B------:R1:W3:Y:S02]  /*3e50*/  @P1 LDG.E.U16 R96, desc[UR14][R98.64] ;  /* 0x0000000e62601981 */ /* 0x0002e4000c1e1500 */
[----:B-1----:R-:W-:Y:S01]  /*3e60*/  PRMT R98, RZ, 0x7610, R98 ;  /* 0x00007610ff627816 */ /* 0x002fe20000000062 */
[----:B0-----:R-:W-:-:S05]  /*3e70*/  IMAD R102, R102, 0x32, RZ ;  /* 0x0000003266667824 */ /* 0x001fca00078e02ff */
[----:B------:R0:W3:Y:S02]  /*3e80*/  @P0 LDG.E.U16 R98, desc[UR14][R100.64] ;  /* 0x0000000e64620981 */ /* 0x0000e4000c1e1500 */
[----:B0-----:R-:W-:Y:S02]  /*3e90*/  IMAD.WIDE R100, R102, 0x2, R148 ;  /* 0x0000000266647825 */ /* 0x001fe400078e0294 */
[----:B------:R-:W0:Y:S01]  /*3ea0*/  LDC R102, c[0x0][0x238] ;  /* 0x00008e00ff667b82 */ /* 0x000e220000000800 */
[----:B------:R-:W-:Y:S02]  /*3eb0*/  ISETP.GT.AND P1, PT, R5, 0x32, PT ;  /* 0x000000320500780c */ /* 0x000fe40003f24270 */
[----:B------:R-:W-:-:S11]  /*3ec0*/  PRMT R184, RZ, 0x7610, R184 ;  /* 0x00007610ffb87816 */ /* 0x000fd600000000b8 */
[----:B------:R1:W3:Y:S01]  /*3ed0*/  @P1 LDG.E.U16 R184, desc[UR14][R100.64] ;  /* 0x0000000e64b81981 */ /* 0x0002e2000c1e1500 */
[----:B0-----:R-:W-:-:S04]  /*3ee0*/  IMAD R102, R102, 0x33, RZ ;  /* 0x0000003366667824 */ /* 0x001fc800078e02ff */
[----:B-1----:R-:W-:Y:S02]  /*3ef0*/  IMAD.WIDE R100, R102, 0x2, R148 ;  /* 0x0000000266647825 */ /* 0x002fe400078e0294 */
[----:B------:R-:W0:Y:S01]  /*3f00*/  LDC R102, c[0x0][0x238] ;  /* 0x00008e00ff667b82 */ /* 0x000e220000000800 */
[C---:B------:R-:W-:Y:S02]  /*3f10*/  ISETP.GT.AND P0, PT, R5.reuse, 0x33, PT ;  /* 0x000000330500780c */ /* 0x040fe40003f04270 */
[----:B------:R-:W-:Y:S02]  /*3f20*/  ISETP.GT.AND P1, PT, R5, 0x34, PT ;  /* 0x000000340500780c */ /* 0x000fe40003f24270 */
[----:B------:R-:W-:Y:S01]  /*3f30*/  PRMT R99, RZ, 0x7610, R99 ;  /* 0x00007610ff637816 */ /* 0x000fe20000000063 */
[----:B------:R-:W-:-:S08]  /*3f40*/  IMAD R104, R104, 0x35, RZ ;  /* 0x0000003568687824 */ /* 0x000fd000078e02ff */
[----:B------:R1:W3:Y:S01]  /*3f50*/  @P0 LDG.E.U16 R99, desc[UR14][R100.64] ;  /* 0x0000000e64630981 */ /* 0x0002e2000c1e1500 */
[----:B0-----:R-:W-:Y:S01]  /*3f60*/  IMAD R102, R102, 0x34, RZ ;  /* 0x0000003466667824 */ /* 0x001fe200078e02ff */
[----:B-1----:R-:W-:-:S03]  /*3f70*/  PRMT R100, RZ, 0x7610, R100 ;  /* 0x00007610ff647816 */ /* 0x002fc60000000064 */
[----:B------:R-:W-:-:S05]  /*3f80*/  IMAD.WIDE R102, R102, 0x2, R148 ;  /* 0x0000000266667825 */ /* 0x000fca00078e0294 */
[----:B------:R0:W3:Y:S02]  /*3f90*/  @P1 LDG.E.U16 R100, desc[UR14][R102.64] ;  /* 0x0000000e66641981 */ /* 0x0000e4000c1e1500 */
[----:B0-----:R-:W-:Y:S02]  /*3fa0*/  IMAD.WIDE R102, R104, 0x2, R148 ;  /* 0x0000000268667825 */ /* 0x001fe400078e0294 */
        /* <DEDUP_REMOVED lines=42> */
[----:B------:R-:W-:-:S09]  /*4250*/  PRMT R107, RZ, 0x7610, R107 ;  /* 0x00007610ff6b7816 */ /* 0x000fd2000000006b */
[----:B------:R1:W3:Y:S01]  /*4260*/  @P0 LDG.E.U16 R107, desc[UR14][R108.64] ;  /* 0x0000000e6c6b0981 */ /* 0x0002e2000c1e1500 */
[----:B0-----:R-:W-:Y:S01]  /*4270*/  IMAD R110, R110, 0x3f, RZ ;  /* 0x0000003f6e6e7824 */ /* 0x001fe200078e02ff */
[----:B-1----:R-:W-:-:S03]  /*4280*/  PRMT R108, RZ, 0x7610, R108 ;  /* 0x00007610ff6c7816 */ /* 0x002fc6000000006c */
[----:B------:R-:W-:-:S05]  /*4290*/  IMAD.WIDE R110, R110, 0x2, R148 ;  /* 0x000000026e6e7825 */ /* 0x000fca00078e0294 */
[----:B------:R0:W3:Y:S01]  /*42a0*/  @P1 LDG.E.U16 R108, desc[UR14][R110.64] ;  /* 0x0000000e6e6c1981 */ /* 0x0000e2000c1e1500 */
[----:B------:R-:W-:Y:S01]  /*42b0*/  BAR.SYNC.DEFER_BLOCKING 0x0 ;  /* 0x0000000000007b1d */ /* 0x000fe20000010000 */
[----:B------:R-:W-:Y:S02]  /*42c0*/  ISETP.GE.AND P0, PT, R3, R5, PT ;  /* 0x000000050300720c */ /* 0x000fe40003f06270 */
[----:B------:R-:W-:Y:S01]  /*42d0*/  PRMT R109, RZ, 0x7610, R109 ;  /* 0x00007610ff6d7816 */ /* 0x000fe2000000006d */
[----:B0-----:R-:W-:-:S04]  /*42e0*/  IMAD.WIDE R110, R198, 0x2, R154 ;  /* 0x00000002c66e7825 */ /* 0x001fc800078e029a */
[----:B------:R-:W-:-:S06]  /*42f0*/  IMAD.WIDE R112, R198, 0x2, R156 ;  /* 0x00000002c6707825 */ /* 0x000fcc00078e029c */
[----:B------:R0:W3:Y:S02]  /*4300*/  @!P0 LDG.E.U16 R109, desc[UR14][R110.64] ;  /* 0x0000000e6e6d8981 */ /* 0x0000e4000c1e1500 */
[----:B0-----:R-:W-:Y:S02]  /*4310*/  PRMT R110, RZ, 0x7610, R110 ;  /* 0x00007610ff6e7816 */ /* 0x001fe4000000006e */
[----:B------:R-:W-:-:S04]  /*4320*/  PRMT R111, RZ, 0x7610, R111 ;  /* 0x00007610ff6f7816 */ /* 0x000fc8000000006f */
[----:B------:R0:W3:Y:S01]  /*4330*/  @!P0 LDG.E.U16 R110, desc[UR14][R112.64] ;  /* 0x0000000e706e8981 */ /* 0x0000e2000c1e1500 */
[----:B------:R-:W-:-:S04]  /*4340*/  IMAD.WIDE R114, R198, 0x2, R150 ;  /* 0x00000002c6727825 */ /* 0x000fc800078e0296 */
[----:B0-----:R-:W-:-:S05]  /*4350*/  IMAD.WIDE R112, R198, 0x2, R152 ;  /* 0x00000002c6707825 */ /* 0x001fca00078e0298 */
[----:B------:R0:W3:Y:S01]  /*4360*/  @!P0 LDG.E.U16 R111, desc[UR14][R112.64] ;  /* 0x0000000e706f8981 */ /* 0x0000e2000c1e1500 */
[----:B------:R-:W-:Y:S02]  /*4370*/  LOP3.LUT R145, R145, R144, RZ, 0x3c, !PT ;  /* 0x0000009091917212 */ /* 0x000fe400078e3cff */
[----:B0-----:R-:W-:Y:S02]  /*4380*/  PRMT R112, RZ, 0x7610, R112 ;  /* 0x00007610ff707816 */ /* 0x001fe40000000070 */
[----:B------:R-:W-:-:S04]  /*4390*/  PRMT R113, RZ, 0x7610, R113 ;  /* 0x00007610ff717816 */ /* 0x000fc80000000071 */
[----:B------:R0:W3:Y:S01]  /*43a0*/  @!P0 LDG.E.U16 R112, desc[UR14][R114.64] ;  /* 0x0000000e72708981 */ /* 0x0000e2000c1e1500 */
[----:B------:R-:W-:Y:S01]  /*43b0*/  LOP3.LUT R144, R145, R144, RZ, 0x3c, !PT ;  /* 0x0000009091907212 */ /* 0x000fe200078e3cff */
[----:B------:R-:W-:Y:S01]  /*43c0*/  IMAD.WIDE R116, R198, 0x2, R146 ;  /* 0x00000002c6747825 */ /* 0x000fe200078e0292 */
[----:B------:R-:W-:-:S03]  /*43d0*/  LOP3.LUT R143, R143, R142, RZ, 0x3c, !PT ;  /* 0x0000008e8f8f7212 */ /* 0x000fc600078e3cff */
[----:B0-----:R-:W-:Y:S01]  /*43e0*/  IMAD.WIDE R114, R198, 0x2, R138 ;  /* 0x00000002c6727825 */ /* 0x001fe200078e028a */
[----:B------:R-:W-:-:S04]  /*43f0*/  LOP3.LUT R145, R145, R144, RZ, 0x3c, !PT ;  /* 0x0000009091917212 */ /* 0x000fc800078e3cff */
[----:B------:R0:W3:Y:S01]  /*4400*/  @!P0 LDG.E.U16 R113, desc[UR14][R114.64] ;  /* 0x0000000e72718981 */ /* 0x0000e2000c1e1500 */
[----:B------:R-:W-:Y:S02]  /*4410*/  LOP3.LUT R142, R143, R142, RZ, 0x3c, !PT ;  /* 0x0000008e8f8e7212 */ /* 0x000fe400078e3cff */
[----:B0-----:R-:W-:Y:S02]  /*4420*/  PRMT R114, RZ, 0x7610, R114 ;  /* 0x00007610ff727816 */ /* 0x001fe40000000072 */
[----:B------:R-:W-:-:S04]  /*4430*/  PRMT R115, RZ, 0x7610, R115 ;  /* 0x00007610ff737816 */ /* 0x000fc80000000073 */
[----:B------:R0:W3:Y:S01]  /*4440*/  @!P0 LDG.E.U16 R114, desc[UR14][R116.64] ;  /* 0x0000000e74728981 */ /* 0x0000e2000c1e1500 */
[----:B------:R-:W-:Y:S02]  /*4450*/  LOP3.LUT R143, R143, R142, RZ, 0x3c, !PT ;  /* 0x0000008e8f8f7212 */ /* 0x000fe400078e3cff */
[----:B------:R-:W-:Y:S01]  /*4460*/  LOP3.LUT R141, R141, R140, RZ, 0x3c, !PT ;  /* 0x0000008c8d8d7212 */ /* 0x000fe200078e3cff */
[----:B------:R-:W-:Y:S01]  /*4470*/  STS.U16 [R2+UR12], R119 ;  /* 0x0000007702007988 */ /* 0x000fe2000800040c */
[----:B0-----:R-:W-:-:S03]  /*4480*/  IMAD.WIDE R116, R198, 0x2, R144 ;  /* 0x00000002c6747825 */ /* 0x001fc600078e0290 */
[----:B------:R0:W-:Y:S04]  /*4490*/  STS.U16 [R2+UR12+0x400], R118 ;  /* 0x0004007602007988 */ /* 0x0001e8000800040c */
[----:B------:R1:W3:Y:S01]  /*44a0*/  @!P0 LDG.E.U16 R115, desc[UR14][R116.64] ;  /* 0x0000000e74738981 */ /* 0x0002e2000c1e1500 */
[----:B------:R-:W-:Y:S01]  /*44b0*/  LOP3.LUT R140, R141, R140, RZ, 0x3c, !PT ;  /* 0x0000008c8d8c7212 */ /* 0x000fe200078e3cff */
[----:B0-----:R-:W-:Y:S01]  /*44c0*/  IMAD.WIDE R118, R198, 0x2, R142 ;  /* 0x00000002c6767825 */ /* 0x001fe200078e028e */
[----:B-1----:R-:W-:Y:S02]  /*44d0*/  PRMT R116, RZ, 0x7610, R116 ;  /* 0x00007610ff747816 */ /* 0x002fe40000000074 */
[----:B------:R-:W-:Y:S02]  /*44e0*/  PRMT R117, RZ, 0x7610, R117 ;  /* 0x00007610ff757816 */ /* 0x000fe40000000075 */
[----:B------:R-:W-:-:S02]  /*44f0*/  LOP3.LUT R137, R137, R136, RZ, 0x3c, !PT ;  /* 0x0000008889897212 */ /* 0x000fc400078e3cff */
[----:B------:R0:W3:Y:S01]  /*4500*/  @!P0 LDG.E.U16 R116, desc[UR14][R118.64] ;  /* 0x0000000e76748981 */ /* 0x0000e2000c1e1500 */
[----:B------:R-:W-:Y:S02]  /*4510*/  LOP3.LUT R141, R141, R140, RZ, 0x3c, !PT ;  /* 0x0000008c8d8d7212 */ /* 0x000fe400078e3cff */
[----:B------:R-:W-:Y:S01]  /*4520*/  LOP3.LUT R136, R137, R136, RZ, 0x3c, !PT ;  /* 0x0000008889887212 */ /* 0x000fe200078e3cff */
[----:B------:R-:W-:Y:S01]  /*4530*/  STS.U16 [R2+UR12+0x800], R121 ;  /* 0x0008007902007988 */ /* 0x000fe2000800040c */
[----:B0-----:R-:W-:-:S03]  /*4540*/  IMAD.WIDE R118, R198, 0x2, R130 ;  /* 0x00000002c6767825 */ /* 0x001fc600078e0282 */
[----:B------:R0:W-:Y:S01]  /*4550*/  STS.U16 [R2+UR12+0xc00], R120 ;  /* 0x000c007802007988 */ /* 0x0001e2000800040c */
[----:B------:R-:W-:-:S03]  /*4560*/  LOP3.LUT R135, R135, R134, RZ, 0x3c, !PT ;  /* 0x0000008687877212 */ /* 0x000fc600078e3cff */
[----:B------:R1:W3:Y:S01]  /*4570*/  @!P0 LDG.E.U16 R117, desc[UR14][R118.64] ;  /* 0x0000000e76758981 */ /* 0x0002e2000c1e1500 */
[----:B------:R-:W-:Y:S01]  /*4580*/  LOP3.LUT R137, R137, R136, RZ, 0x3c, !PT ;  /* 0x0000008889897212 */ /* 0x000fe200078e3cff */
[----:B0-----:R-:W-:Y:S01]  /*4590*/  IMAD.WIDE R120, R198, 0x2, R140 ;  /* 0x00000002c6787825 */ /* 0x001fe200078e028c */
[----:B-1----:R-:W-:Y:S02]  /*45a0*/  PRMT R118, RZ, 0x7610, R118 ;  /* 0x00007610ff767816 */ /* 0x002fe40000000076 */
[----:B------:R-:W-:Y:S02]  /*45b0*/  LOP3.LUT R134, R135, R134, RZ, 0x3c, !PT ;  /* 0x0000008687867212 */ /* 0x000fe400078e3cff */
[----:B------:R-:W-:Y:S02]  /*45c0*/  PRMT R119, RZ, 0x7610, R119 ;  /* 0x00007610ff777816 */ /* 0x000fe40000000077 */
[----:B------:R0:W3:Y:S01]  /*45d0*/  @!P0 LDG.E.U16 R118, desc[UR14][R120.64] ;  /* 0x0000000e78768981 */ /* 0x0000e2000c1e1500 */
[----:B------:R-:W-:-:S02]  /*45e0*/  LOP3.LUT R125, R125, R124, RZ, 0x3c, !PT ;  /* 0x0000007c7d7d7212 */ /* 0x000fc400078e3cff */
[----:B------:R-:W-:Y:S02]  /*45f0*/  LOP3.LUT R135, R135, R134, RZ, 0x3c, !PT ;  /* 0x0000008687877212 */ /* 0x000fe400078e3cff */
[----:B------:R-:W-:Y:S01]  /*4600*/  LOP3.LUT R124, R125, R124, RZ, 0x3c, !PT ;  /* 0x0000007c7d7c7212 */ /* 0x000fe200078e3cff */
[----:B0-----:R-:W-:Y:S01]  /*4610*/  IMAD.WIDE R120, R198, 0x2, R136 ;  /* 0x00000002c6787825 */ /* 0x001fe200078e0288 */
[----:B------:R-:W-:Y:S01]  /*4620*/  STS.U16 [R2+UR12+0x1000], R123 ;  /* 0x0010007b02007988 */ /* 0x000fe2000800040c */
[----:B------:R-:W-:-:S03]  /*4630*/  LOP3.LUT R133, R133, R132, RZ, 0x3c, !PT ;  /* 0x0000008485857212 */ /* 0x000fc600078e3cff */
[----:B------:R0:W3:Y:S01]  /*4640*/  @!P0 LDG.E.U16 R119, desc[UR14][R120.64] ;  /* 0x0000000e78778981 */ /* 0x0000e2000c1e1500 */
[----:B------:R-:W-:-:S03]  /*4650*/  LOP3.LUT R125, R125, R124, RZ, 0x3c, !PT ;  /* 0x0000007c7d7d7212 */ /* 0x000fc600078e3cff */
[----:B------:R1:W-:Y:S01]  /*4660*/  STS.U16 [R2+UR12+0x1400], R122 ;  /* 0x0014007a02007988 */ /* 0x0003e2000800040c */
[----:B------:R-:W-:Y:S02]  /*4670*/  LOP3.LUT R132, R133, R132, RZ, 0x3c, !PT ;  /* 0x0000008485847212 */ /* 0x000fe400078e3cff */
[----:B0-----:R-:W-:Y:S01]  /*4680*/  PRMT R120, RZ, 0x7610, R120 ;  /* 0x00007610ff787816 */ /* 0x001fe20000000078 */
[----:B-1----:R-:W-:Y:S01]  /*4690*/  IMAD.WIDE R122, R198, 0x2, R134 ;  /* 0x00000002c67a7825 */ /* 0x002fe200078e0286 */
[----:B------:R-:W-:-:S04]  /*46a0*/  PRMT R121, RZ, 0x7610, R121 ;  /* 0x00007610ff797816 */ /* 0x000fc80000000079 */
[----:B------:R0:W3:Y:S01]  /*46b0*/  @!P0 LDG.E.U16 R120, desc[UR14][R122.64] ;  /* 0x0000000e7a788981 */ /* 0x0000e2000c1e1500 */
[----:B------:R-:W-:-:S03]  /*46c0*/  LOP3.LUT R133, R133, R132, RZ, 0x3c, !PT ;  /* 0x0000008485857212 */ /* 0x000fc600078e3cff */
[----:B------:R-:W-:Y:S01]  /*46d0*/  STS.U16 [R2+UR12+0x1800], R127 ;  /* 0x0018007f02007988 */ /* 0x000fe2000800040c */
[----:B0-----:R-:W-:-:S03]  /*46e0*/  IMAD.WIDE R122, R198, 0x2, R124 ;  /* 0x00000002c67a7825 */ /* 0x001fc600078e027c */
[----:B------:R0:W-:Y:S04]  /*46f0*/  STS.U16 [R2+UR12+0x1c00], R126 ;  /* 0x001c007e02007988 */ /* 0x0001e8000800040c */
[----:B------:R1:W3:Y:S04]  /*4700*/  @!P0 LDG.E.U16 R121, desc[UR14][R122.64] ;  /* 0x0000000e7a798981 */ /* 0x0002e8000c1e1500 */
[----:B------:R5:W-:Y:S01]  /*4710*/  STS.U16 [R226+UR12+0x80], R129 ;  /* 0x00008081e2007988 */ /* 0x000be2000800040c */
[----:B0-----:R-:W-:Y:S01]  /*4720*/  IMAD.WIDE R126, R198, 0x2, R132 ;  /* 0x00000002c67e7825 */ /* 0x001fe200078e0284 */
[----:B-1----:R-:W-:-:S03]  /*4730*/  PRMT R122, RZ, 0x7610, R122 ;  /* 0x00007610ff7a7816 */ /* 0x002fc6000000007a */
[----:B-----5:R-:W-:Y:S02]  /*4740*/  IMAD.MOV.U32 R129, RZ, RZ, R128 ;  /* 0x000000ffff817224 */ /* 0x020fe400078e0080 */
[----:B------:R-:W-:Y:S01]  /*4750*/  IMAD.MOV.U32 R128, RZ, RZ, R194 ;  /* 0x000000ffff807224 */ /* 0x000fe200078e00c2 */
[----:B------:R0:W5:Y:S01]  /*4760*/  @!P0 LDG.E.U16 R122, desc[UR14][R126.64] ;  /* 0x0000000e7e7a8981 */ /* 0x000162000c1e1500 */
[----:B------:R-:W-:Y:S02]  /*4770*/  PRMT R123, RZ, 0x7610, R123 ;  /* 0x00007610ff7b7816 */ /* 0x000fe4000000007b */
[----:B0-----:R-:W-:Y:S01]  /*4780*/  IMAD.WIDE R126, R198, 0x2, R128 ;  /* 0x00000002c67e7825 */ /* 0x001fe200078e0280 */
[----:B------:R0:W-:Y:S04]  /*4790*/  STS.U16 [R226+UR12+0x480], R192 ;  /* 0x000480c0e2007988 */ /* 0x0001e8000800040c */
[----:B------:R1:W5:Y:S01]  /*47a0*/  @!P0 LDG.E.U16 R123, desc[UR14][R126.64] ;  /* 0x0000000e7e7b8981 */ /* 0x000362000c1e1500 */
[----:B0-----:R-:W-:Y:S01]  /*47b0*/  PRMT R192, RZ, 0x7610, R192 ;  /* 0x00007610ffc07816 */ /* 0x001fe200000000c0 */
[----:B-1----:R-:W-:-:S02]  /*47c0*/  IMAD.MOV.U32 R126, RZ, RZ, R158 ;  /* 0x000000ffff7e7224 */ /* 0x002fc400078e009e */
[----:B------:R-:W-:Y:S02]  /*47d0*/  IMAD.MOV.U32 R127, RZ, RZ, R159 ;  /* 0x000000ffff7f7224 */ /* 0x000fe400078e009f */
[C---:B------:R-:W-:Y:S01]  /*47e0*/  IMAD.WIDE R158, R198.reuse, 0x2, R126 ;  /* 0x00000002c69e7825 */ /* 0x040fe200078e027e */
[----:B------:R0:W-:Y:S04]  /*47f0*/  STS.U16 [R226+UR12+0x880], R161 ;  /* 0x000880a1e2007988 */ /* 0x0001e8000800040c */
[----:B------:R1:W5:Y:S02]  /*4800*/  @!P0 LDG.E.U16 R192, desc[UR14][R158.64] ;  /* 0x0000000e9ec08981 */ /* 0x000364000c1e1500 */
[--C-:B-1----:R-:W-:Y:S02]  /*4810*/  IMAD.MOV.U32 R158, RZ, RZ, R193.reuse ;  /* 0x000000ffff9e7224 */ /* 0x102fe400078e00c1 */
[----:B------:R-:W-:Y:S01]  /*4820*/  IMAD.MOV.U32 R159, RZ, RZ, R160 ;  /* 0x000000ffff9f7224 */ /* 0x000fe200078e00a0 */
[----:B------:R-:W-:Y:S01]  /*4830*/  PRMT R193, RZ, 0x7610, R193 ;  /* 0x00007610ffc17816 */ /* 0x000fe200000000c1 */
[----:B0-----:R-:W-:Y:S01]  /*4840*/  IMAD.WIDE R160, R198, 0x2, R158 ;  /* 0x00000002c6a07825 */ /* 0x001fe200078e029e */
[----:B------:R0:W-:Y:S04]  /*4850*/  STS.U16 [R226+UR12+0xc80], R163 ;  /* 0x000c80a3e2007988 */ /* 0x0001e8000800040c */
[----:B------:R1:W5:Y:S01]  /*4860*/  @!P0 LDG.E.U16 R193, desc[UR14][R160.64] ;  /* 0x0000000ea0c18981 */ /* 0x000362000c1e1500 */
[----:B------:R-:W-:Y:S01]  /*4870*/  PRMT R194, RZ, 0x7610, R194 ;  /* 0x00007610ffc27816 */ /* 0x000fe200000000c2 */
[----:B-1----:R-:W-:-:S02]  /*4880*/  IMAD.MOV.U32 R160, RZ, RZ, R191 ;  /* 0x000000ffffa07224 */ /* 0x002fc400078e00bf */
[----:B------:R-:W-:Y:S02]  /*4890*/  IMAD.MOV.U32 R161, RZ, RZ, R162 ;  /* 0x000000ffffa17224 */ /* 0x000fe400078e00a2 */
[----:B0-----:R-:W-:Y:S01]  /*48a0*/  IMAD.WIDE R162, R198, 0x2, R160 ;  /* 0x00000002c6a27825 */ /* 0x001fe200078e02a0 */
[----:B------:R0:W-:Y:S04]  /*48b0*/  STS.U16 [R226+UR12+0x1080], R165 ;  /* 0x001080a5e2007988 */ /* 0x0001e8000800040c */
[----:B------:R1:W5:Y:S01]  /*48c0*/  @!P0 LDG.E.U16 R194, desc[UR14][R162.64] ;  /* 0x0000000ea2c28981 */ /* 0x000362000c1e1500 */
[----:B------:R-:W-:Y:S01]  /*48d0*/  PRMT R202, RZ, 0x7610, R202 ;  /* 0x00007610ffca7816 */ /* 0x000fe200000000ca */
[----:B-1----:R-:W-:Y:S02]  /*48e0*/  IMAD.MOV.U32 R162, RZ, RZ, R189 ;  /* 0x000000ffffa27224 */ /* 0x002fe400078e00bd */
[----:B------:R-:W-:-:S02]  /*48f0*/  IMAD.MOV.U32 R163, RZ, RZ, R164 ;  /* 0x000000ffffa37224 */ /* 0x000fc400078e00a4 */
[----:B0-----:R-:W-:Y:S01]  /*4900*/  IMAD.WIDE R164, R198, 0x2, R162 ;  /* 0x00000002c6a47825 */ /* 0x001fe200078e02a2 */
[----:B------:R-:W-:-:S04]  /*4910*/  PRMT R207, RZ, 0x7610, R207 ;  /* 0x00007610ffcf7816 */ /* 0x000fc800000000cf */
[----:B------:R0:W5:Y:S02]  /*4920*/  @!P0 LDG.E.U16 R202, desc[UR14][R164.64] ;  /* 0x0000000ea4ca8981 */ /* 0x000164000c1e1500 */
[----:B0-----:R-:W-:Y:S02]  /*4930*/  IMAD.MOV.U32 R164, RZ, RZ, R167 ;  /* 0x000000ffffa47224 */ /* 0x001fe400078e00a7 */
[----:B------:R-:W-:Y:S02]  /*4940*/  IMAD.MOV.U32 R165, RZ, RZ, R166 ;  /* 0x000000ffffa57224 */ /* 0x000fe400078e00a6 */
[----:B------:R-:W-:Y:S01]  /*4950*/  IMAD.WIDE R166, R198, 0x2, R164 ;  /* 0x00000002c6a67825 */ /* 0x000fe200078e02a4 */
        /* <DEDUP_REMOVED lines=20> */
[----:B----4-:R-:W-:Y:S04]  /*4aa0*/  STS.U16 [R226+UR12+0x1480], R187 ;  /* 0x001480bbe2007988 */ /* 0x010fe8000800040c */
[----:B------:R0:W4:Y:S04]  /*4ab0*/  @!P0 LDG.E.U16 R227, desc[UR14][R174.64] ;  /* 0x0000000eaee38981 */ /* 0x000128000c1e1500 */
[----:B--2---:R-:W-:Y:S04]  /*4ac0*/  STS.U16 [R226+UR12+0x1880], R185 ;  /* 0x001880b9e2007988 */ /* 0x004fe8000800040c */
[----:B------:R-:W-:Y:S01]  /*4ad0*/  STS.U16 [R226+UR12+0x1c80], R183 ;  /* 0x001c80b7e2007988 */ /* 0x000fe2000800040c */
[----:B0-----:R-:W-:-:S02]  /*4ae0*/  IMAD.MOV.U32 R174, RZ, RZ, R195 ;  /* 0x000000ffffae7224 */ /* 0x001fc400078e00c3 */
[----:B------:R-:W-:Y:S01]  /*4af0*/  IMAD.MOV.U32 R175, RZ, RZ, R176 ;  /* 0x000000ffffaf7224 */ /* 0x000fe200078e00b0 */
[----:B------:R0:W-:Y:S01]  /*4b00*/  STS.U16 [R225+UR12+0x900], R177 ;  /* 0x000900b1e1007988 */ /* 0x0001e2000800040c */
[----:B------:R-:W-:Y:S01]  /*4b10*/  PRMT R195, RZ, 0x7610, R195 ;  /* 0x00007610ffc37816 */ /* 0x000fe200000000c3 */
[----:B0-----:R-:W-:Y:S02]  /*4b20*/  IMAD.WIDE R176, R198, 0x2, R174 ;  /* 0x00000002c6b07825 */ /* 0x001fe400078e02ae */
[----:B------:R-:W-:Y:S04]  /*4b30*/  STS.U16 [R225+UR12+0x500], R179 ;  /* 0x000500b3e1007988 */ /* 0x000fe8000800040c */
[----:B------:R0:W2:Y:S04]  /*4b40*/  @!P0 LDG.E.U16 R195, desc[UR14][R176.64] ;  /* 0x0000000eb0c38981 */ /* 0x0000a8000c1e1500 */
[----:B------:R1:W-:Y:S01]  /*4b50*/  STS.U16 [R225+UR12+0xd00], R178 ;  /* 0x000d00b2e1007988 */ /* 0x0003e2000800040c */
[----:B0-----:R-:W-:-:S02]  /*4b60*/  IMAD.MOV.U32 R176, RZ, RZ, R197 ;  /* 0x000000ffffb07224 */ /* 0x001fc400078e00c5 */
[--C-:B------:R-:W-:Y:S01]  /*4b70*/  IMAD.MOV.U32 R177, RZ, RZ, R196.reuse ;  /* 0x000000ffffb17224 */ /* 0x100fe200078e00c4 */
[----:B------:R-:W-:Y:S01]  /*4b80*/  PRMT R196, RZ, 0x7610, R196 ;  /* 0x00007610ffc47816 */ /* 0x000fe200000000c4 */
[----:B-1----:R-:W-:Y:S01]  /*4b90*/  IMAD.WIDE R178, R198, 0x2, R176 ;  /* 0x00000002c6b27825 */ /* 0x002fe200078e02b0 */
[----:B------:R-:W-:Y:S04]  /*4ba0*/  STS.U16 [R225+UR12+0x100], R181 ;  /* 0x000100b5e1007988 */ /* 0x000fe8000800040c */
[----:B------:R0:W4:Y:S01]  /*4bb0*/  @!P0 LDG.E.U16 R196, desc[UR14][R178.64] ;  /* 0x0000000eb2c48981 */ /* 0x000122000c1e1500 */
[----:B------:R-:W-:-:S03]  /*4bc0*/  PRMT R197, RZ, 0x7610, R197 ;  /* 0x00007610ffc57816 */ /* 0x000fc600000000c5 */
[----:B------:R1:W-:Y:S01]  /*4bd0*/  STS.U16 [R225+UR12+0x1100], R180 ;  /* 0x001100b4e1007988 */ /* 0x0003e2000800040c */
[----:B0-----:R-:W-:Y:S02]  /*4be0*/  IMAD.MOV.U32 R178, RZ, RZ, R200 ;  /* 0x000000ffffb27224 */ /* 0x001fe400078e00c8 */
[----:B------:R-:W-:Y:S02]  /*4bf0*/  IMAD.MOV.U32 R179, RZ, RZ, R199 ;  /* 0x000000ffffb37224 */ /* 0x000fe400078e00c7 */
[----:B-1----:R-:W-:Y:S01]  /*4c00*/  IMAD.WIDE R180, R198, 0x2, R178 ;  /* 0x00000002c6b47825 */ /* 0x002fe200078e02b2 */
[----:B------:R0:W-:Y:S04]  /*4c10*/  STS.U16 [R225+UR12+0x1500], R182 ;  /* 0x001500b6e1007988 */ /* 0x0001e8000800040c */
[----:B------:R1:W4:Y:S01]  /*4c20*/  @!P0 LDG.E.U16 R197, desc[UR14][R180.64] ;  /* 0x0000000eb4c58981 */ /* 0x000322000c1e1500 */
[----:B------:R-:W-:Y:S01]  /*4c30*/  PRMT R199, RZ, 0x7610, R199 ;  /* 0x00007610ffc77816 */ /* 0x000fe200000000c7 */
[----:B-1----:R-:W-:-:S02]  /*4c40*/  IMAD.MOV.U32 R180, RZ, RZ, R203 ;  /* 0x000000ffffb47224 */ /* 0x002fc400078e00cb */
[----:B------:R-:W-:Y:S02]  /*4c50*/  IMAD.MOV.U32 R181, RZ, RZ, R201 ;  /* 0x000000ffffb57224 */ /* 0x000fe400078e00c9 */
[----:B0-----:R-:W-:Y:S01]  /*4c60*/  IMAD.WIDE R182, R198, 0x2, R180 ;  /* 0x00000002c6b67825 */ /* 0x001fe200078e02b4 */
[----:B---3--:R0:W-:Y:S04]  /*4c70*/  STS.U16 [R225+UR12+0x1900], R184 ;  /* 0x001900b8e1007988 */ /* 0x0081e8000800040c */
[----:B------:R1:W3:Y:S01]  /*4c80*/  @!P0 LDG.E.U16 R199, desc[UR14][R182.64] ;  /* 0x0000000eb6c78981 */ /* 0x0002e2000c1e1500 */
[----:B------:R-:W-:Y:S01]  /*4c90*/  PRMT R200, RZ, 0x7610, R200 ;  /* 0x00007610ffc87816 */ /* 0x000fe200000000c8 */
[----:B-1----:R-:W-:Y:S02]  /*4ca0*/  IMAD.MOV.U32 R182, RZ, RZ, R205 ;  /* 0x000000ffffb67224 */ /* 0x002fe400078e00cd */
[----:B------:R-:W-:-:S02]  /*4cb0*/  IMAD.MOV.U32 R183, RZ, RZ, R204 ;  /* 0x000000ffffb77224 */ /* 0x000fc400078e00cc */
[C---:B0-----:R-:W-:Y:S01]  /*4cc0*/  IMAD.WIDE R184, R198.reuse, 0x2, R182 ;  /* 0x00000002c6b87825 */ /* 0x041fe200078e02b6 */
[----:B------:R0:W-:Y:S04]  /*4cd0*/  STS.U16 [R225+UR12+0x1d00], R186 ;  /* 0x001d00bae1007988 */ /* 0x0001e8000800040c */
[----:B------:R1:W4:Y:S01]  /*4ce0*/  @!P0 LDG.E.U16 R200, desc[UR14][R184.64] ;  /* 0x0000000eb8c88981 */ /* 0x000322000c1e1500 */
[----:B------:R-:W-:Y:S01]  /*4cf0*/  PRMT R201, RZ, 0x7610, R201 ;  /* 0x00007610ffc97816 */ /* 0x000fe200000000c9 */
[----:B-1----:R-:W-:Y:S02]  /*4d00*/  IMAD.MOV.U32 R184, RZ, RZ, R209 ;  /* 0x000000ffffb87224 */ /* 0x002fe400078e00d1 */
[----:B------:R-:W-:Y:S02]  /*4d10*/  IMAD.MOV.U32 R185, RZ, RZ, R208 ;  /* 0x000000ffffb97224 */ /* 0x000fe400078e00d0 */
[----:B0-----:R-:W-:Y:S01]  /*4d20*/  IMAD.WIDE R186, R198, 0x2, R184 ;  /* 0x00000002c6ba7825 */ /* 0x001fe200078e02b8 */
[----:B------:R0:W-:Y:S04]  /*4d30*/  STS.U16 [R224+UR12+0x180], R188 ;  /* 0x000180bce0007988 */ /* 0x0001e8000800040c */
[----:B------:R1:W3:Y:S01]  /*4d40*/  @!P0 LDG.E.U16 R201, desc[UR14][R186.64] ;  /* 0x0000000ebac98981 */ /* 0x0002e2000c1e1500 */
[----:B------:R-:W-:Y:S01]  /*4d50*/  PRMT R203, RZ, 0x7610, R203 ;  /* 0x00007610ffcb7816 */ /* 0x000fe200000000cb */
[----:B-1----:R-:W-:-:S02]  /*4d60*/  IMAD.MOV.U32 R186, RZ, RZ, R211 ;  /* 0x000000ffffba7224 */ /* 0x002fc400078e00d3 */
[----:B------:R-:W-:Y:S02]  /*4d70*/  IMAD.MOV.U32 R187, RZ, RZ, R210 ;  /* 0x000000ffffbb7224 */ /* 0x000fe400078e00d2 */
[----:B0-----:R-:W-:Y:S01]  /*4d80*/  IMAD.WIDE R188, R198, 0x2, R186 ;  /* 0x00000002c6bc7825 */ /* 0x001fe200078e02ba */
[----:B------:R0:W-:Y:S04]  /*4d90*/  STS.U16 [R224+UR12+0x580], R190 ;  /* 0x000580bee0007988 */ /* 0x0001e8000800040c */
[----:B------:R1:W3:Y:S01]  /*4da0*/  @!P0 LDG.E.U16 R203, desc[UR14][R188.64] ;  /* 0x0000000ebccb8981 */ /* 0x0002e2000c1e1500 */
[----:B------:R-:W-:Y:S01]  /*4db0*/  PRMT R204, RZ, 0x7610, R204 ;  /* 0x00007610ffcc7816 */ /* 0x000fe200000000cc */
[----:B-1----:R-:W-:Y:S02]  /*4dc0*/  IMAD.MOV.U32 R188, RZ, RZ, R214 ;  /* 0x000000ffffbc7224 */ /* 0x002fe400078e00d6 */
[----:B------:R-:W-:-:S02]  /*4dd0*/  IMAD.MOV.U32 R189, RZ, RZ, R213 ;  /* 0x000000ffffbd7224 */ /* 0x000fc400078e00d5 */
[----:B0-----:R-:W-:-:S05]  /*4de0*/  IMAD.WIDE R190, R198, 0x2, R188 ;  /* 0x00000002c6be7825 */ /* 0x001fca00078e02bc */
[----:B------:R-:W3:Y:S04]  /*4df0*/  @!P0 LDG.E.U16 R204, desc[UR14][R190.64] ;  /* 0x0000000ebecc8981 */ /* 0x000ee8000c1e1500 */
[----:B------:R-:W-:Y:S04]  /*4e00*/  STS.U16 [R224+UR12+0x980], R15 ;  /* 0x0009800fe0007988 */ /* 0x000fe8000800040c */
        /* <DEDUP_REMOVED lines=29> */
[----:B------:R0:W-:Y:S04]  /*4fe0*/  STS.U16 [R219+UR12+0x380], R10 ;  /* 0x0003800adb007988 */ /* 0x0001e8000800040c */
        /* <DEDUP_REMOVED lines=11> */
[----:B-----5:R-:W-:Y:S04]  /*50a0*/  STS.U16 [R0+UR12+0x5000], R193 ;  /* 0x005000c100007988 */ /* 0x020fe8000800040c */
[----:B------:R-:W-:Y:S04]  /*50b0*/  STS.U16 [R0+UR12+0x5400], R212 ;  /* 0x005400d400007988 */ /* 0x000fe8000800040c */
[----:B--2---:R-:W-:Y:S01]  /*50c0*/  STS.U16 [R0+UR12+0x5800], R195 ;  /* 0x005800c300007988 */ /* 0x004fe2000800040c */
[----:B------:R-:W-:-:S03]  /*50d0*/  UMOV UR4, UR13 ;  /* 0x0000000d00047c82 */ /* 0x000fc60008000000 */
[----:B----4-:R-:W-:Y:S04]  /*50e0*/  STS.U16 [R0+UR12+0x5c00], R200 ;  /* 0x005c00c800007988 */ /* 0x010fe8000800040c */
[----:B------:R-:W-:Y:S04]  /*50f0*/  STS.U16 [R218+UR12+0x4100], R110 ;  /* 0x0041006eda007988 */ /* 0x000fe8000800040c */
[----:B------:R-:W-:Y:S04]  /*5100*/  STS.U16 [R218+UR12+0x4500], R114 ;  /* 0x00450072da007988 */ /* 0x000fe8000800040c */
[----:B------:R-:W-:Y:S04]  /*5110*/  STS.U16 [R218+UR12+0x4900], R118 ;  /* 0x00490076da007988 */ /* 0x000fe8000800040c */
[----:B------:R-:W-:Y:S04]  /*5120*/  STS.U16 [R218+UR12+0x4d00], R122 ;  /* 0x004d007ada007988 */ /* 0x000fe8000800040c */
[----:B------:R-:W-:Y:S04]  /*5130*/  STS.U16 [R218+UR12+0x5100], R194 ;  /* 0x005100c2da007988 */ /* 0x000fe8000800040c */
[----:B------:R-:W-:Y:S04]  /*5140*/  STS.U16 [R218+UR12+0x5500], R217 ;  /* 0x005500d9da007988 */ /* 0x000fe8000800040c */
[----:B------:R-:W-:Y:S04]  /*5150*/  STS.U16 [R218+UR12+0x5900], R196 ;  /* 0x005900c4da007988 */ /* 0x000fe8000800040c */
[----:B---3--:R-:W-:Y:S04]  /*5160*/  STS.U16 [R218+UR12+0x5d00], R201 ;  /* 0x005d00c9da007988 */ /* 0x008fe8000800040c */
        /* <DEDUP_REMOVED lines=15> */
[----:B------:R2:W-:Y:S01]  /*5260*/  STS.U16 [R215+UR12+0x5f00], R204 ;  /* 0x005f00ccd7007988 */ /* 0x0005e2000800040c */
[----:B------:R3:W-:Y:S06]  /*5270*/  MEMBAR.ALL.CTA ;  /* 0x0000000000007992 */ /* 0x0007ec0000008000 */
[----:B---3--:R-:W3:Y:S02]  /*5280*/  FENCE.VIEW.ASYNC.S ;  /* 0x00000000000073c6 */ /* 0x008ee40000000000 */
[----:B---3--:R-:W-:Y:S06]  /*5290*/  BAR.SYNC.DEFER_BLOCKING 0x0 ;  /* 0x0000000000007b1d */ /* 0x008fec0000010000 */
[----:B------:R-:W-:Y:S01]  /*52a0*/  UMOV UR5, 0x40000040 ;  /* 0x4000004000057882 */ /* 0x000fe20000000000 */
[----:B------:R-:W-:-:S06]  /*52b0*/  WARPGROUP.ARRIVE ;  /* 0x00000000000079c5 */ /* 0x000fcc0000000000 */
[----:B------:R-:W-:Y:S04]  /*52c0*/  HGMMA.64x64x16.F32 R56, gdesc[UR4].tnspA, R56 ;  /* 0x20e00000043879f0 */ /* 0x000fe80008700838 */
[----:B------:R-:W-:Y:S01]  /*52d0*/  HGMMA.64x64x16.F32 R56, gdesc[UR8].tnspA, R56 ;  /* 0x20e00000083879f0 */ /* 0x000fe20008700838 */
[----:B------:R-:W-:-:S03]  /*52e0*/  UMOV UR26, UR6 ;  /* 0x00000006001a7c82 */ /* 0x000fc60008000000 */
[----:B------:R-:W-:Y:S01]  /*52f0*/  HGMMA.64x64x16.F32 R56, gdesc[UR16].tnspA, R56 ;  /* 0x20e00000103879f0 */ /* 0x000fe20008700838 */
[----:B------:R-:W-:-:S03]  /*5300*/  UMOV UR27, UR7 ;  /* 0x00000007001b7c82 */ /* 0x000fc60008000000 */
[----:B------:R-:W-:Y:S04]  /*5310*/  HGMMA.64x64x16.F32 R56, gdesc[UR20].tnspA, R56 ;  /* 0x20e00000143879f0 */ /* 0x000fe80008700838 */
[----:B------:R-:W-:Y:S01]  /*5320*/  HGMMA.64x64x16.F32 R24, gdesc[UR24].tnspA, R24 ;  /* 0x20e00000181879f0 */ /* 0x000fe20008700818 */
[----:B------:R-:W-:Y:S01]  /*5330*/  UMOV UR30, UR10 ;  /* 0x0000000a001e7c82 */ /* 0x000fe20008000000 */
[----:B------:R-:W-:Y:S02]  /*5340*/  UMOV UR31, UR11 ;  /* 0x0000000b001f7c82 */ /* 0x000fe40008000000 */
[----:B------:R-:W-:Y:S01]  /*5350*/  HGMMA.64x64x16.F32 R24, gdesc[UR28].tnspA, R24 ;  /* 0x20e000001c1879f0 */ /* 0x000fe20008700818 */
[----:B------:R-:W-:Y:S01]  /*5360*/  UMOV UR34, UR18 ;  /* 0x0000001200227c82 */ /* 0x000fe20008000000 */
[----:B------:R-:W-:-:S02]  /*5370*/  UMOV UR35, UR19 ;  /* 0x0000001300237c82 */ /* 0x000fc40008000000 */
[----:B------:R-:W-:Y:S01]  /*5380*/  HGMMA.64x64x16.F32 R24, gdesc[UR32].tnspA, R24 ;  /* 0x20e00000201879f0 */ /* 0x000fe20008700818 */
[----:B------:R-:W-:Y:S01]  /*5390*/  UMOV UR38, UR22 ;  /* 0x0000001600267c82 */ /* 0x000fe20008000000 */
[----:B------:R-:W-:Y:S01]  /*53a0*/  UMOV UR39, UR23 ;  /* 0x0000001700277c82 */ /* 0x000fe20008000000 */
[----:B------:R-:W-:Y:S02]  /*53b0*/  VIADD R6, R6, 0xffffffff ;  /* 0xffffffff06067836 */ /* 0x000fe40000000000 */
[----:B0-----:R-:W-:-:S03]  /*53c0*/  IMAD.WIDE R10, R206, 0x2, R124 ;  /* 0x00000002ce0a7825 */ /* 0x001fc600078e027c */
[----:B------:R-:W-:Y:S01]  /*53d0*/  ISETP.NE.U32.AND P0, PT, R6, RZ, PT ;  /* 0x000000ff0600720c */ /* 0x000fe20003f05070 */
[C---:B------:R-:W-:Y:S01]  /*53e0*/  IMAD.WIDE R8, R206.reuse, 0x2, R134 ;  /* 0x00000002ce087825 */ /* 0x040fe200078e0286 */
[----:B------:R-:W-:Y:S03]  /*53f0*/  HGMMA.64x64x16.F32 R24, gdesc[UR36].tnspA, R24, gsb0 ;  /* 0x20e00000241879f0 */ /* 0x000fe60008000818 */
[----:B------:R-:W-:-:S04]  /*5400*/  IMAD.WIDE R176, R206, 0x2, R176 ;  /* 0x00000002ceb07825 */ /* 0x000fc800078e02b0 */
[----:B------:R-:W-:-:S04]  /*5410*/  IMAD.WIDE R174, R206, 0x2, R174 ;  /* 0x00000002ceae7825 */ /* 0x000fc800078e02ae */
[----:B------:R-:W-:Y:S02]  /*5420*/  IMAD.MOV.U32 R125, RZ, RZ, R10 ;  /* 0x000000ffff7d7224 */ /* 0x000fe400078e000a */
[----:B------:R-:W-:Y:S02]  /*5430*/  IMAD.MOV.U32 R124, RZ, RZ, R11 ;  /* 0x000000ffff7c7224 */ /* 0x000fe400078e000b */
[----:B------:R-:W-:Y:S02]  /*5440*/  IMAD.MOV.U32 R135, RZ, RZ, R8 ;  /* 0x000000ffff877224 */ /* 0x000fe400078e0008 */
[----:B------:R-:W-:Y:S02]  /*5450*/  IMAD.MOV.U32 R134, RZ, RZ, R9 ;  /* 0x000000ffff867224 */ /* 0x000fe400078e0009 */
[----:B------:R-:W-:-:S04]  /*5460*/  IMAD.WIDE R172, R206, 0x2, R172 ;  /* 0x00000002ceac7825 */ /* 0x000fc800078e02ac */
[----:B------:R-:W-:-:S04]  /*5470*/  IMAD.WIDE R10, R206, 0x2, R136 ;  /* 0x00000002ce0a7825 */ /* 0x000fc800078e0288 */
[----:B------:R-:W-:-:S04]  /*5480*/  IMAD.WIDE R8, R206, 0x2, R140 ;  /* 0x00000002ce087825 */ /* 0x000fc800078e028c */
[----:B------:R-:W-:-:S04]  /*5490*/  IMAD.WIDE R170, R206, 0x2, R170 ;  /* 0x00000002ceaa7825 */ /* 0x000fc800078e02aa */
[----:B-1----:R-:W-:Y:S02]  /*54a0*/  IMAD.MOV.U32 R197, RZ, RZ, R176 ;  /* 0x000000ffffc57224 */ /* 0x002fe400078e00b0 */
[----:B------:R-:W-:-:S04]  /*54b0*/  IMAD.WIDE R168, R206, 0x2, R168 ;  /* 0x00000002cea87825 */ /* 0x000fc800078e02a8 */
[----:B------:R-:W-:-:S04]  /*54c0*/  IMAD.WIDE R188, R206, 0x2, R188 ;  /* 0x00000002cebc7825 */ /* 0x000fc800078e02bc */
[----:B------:R-:W-:Y:S02]  /*54d0*/  IMAD.MOV.U32 R176, RZ, RZ, R175 ;  /* 0x000000ffffb07224 */ /* 0x000fe400078e00af */
[----:B------:R-:W-:-:S04]  /*54e0*/  IMAD.WIDE R166, R206, 0x2, R166 ;  /* 0x00000002cea67825 */ /* 0x000fc800078e02a6 */
[----:B------:R-:W-:-:S04]  /*54f0*/  IMAD.WIDE R160, R206, 0x2, R160 ;  /* 0x00000002cea07825 */ /* 0x000fc800078e02a0 */
[----:B------:R-:W-:Y:S02]  /*5500*/  IMAD.MOV.U32 R195, RZ, RZ, R174 ;  /* 0x000000ffffc37224 */ /* 0x000fe400078e00ae */
[----:B------:R-:W-:Y:S02]  /*5510*/  IMAD.MOV.U32 R175, RZ, RZ, R172 ;  /* 0x000000ffffaf7224 */ /* 0x000fe400078e00ac */
[----:B------:R-:W-:-:S04]  /*5520*/  IMAD.WIDE R164, R206, 0x2, R164 ;  /* 0x00000002cea47825 */ /* 0x000fc800078e02a4 */
[----:B------:R-:W-:-:S04]  /*5530*/  IMAD.WIDE R162, R206, 0x2, R162 ;  /* 0x00000002cea27825 */ /* 0x000fc800078e02a2 */
[----:B------:R-:W-:-:S04]  /*5540*/  IMAD.WIDE R158, R206, 0x2, R158 ;  /* 0x00000002ce9e7825 */ /* 0x000fc800078e029e */
[----:B------:R-:W-:-:S04]  /*5550*/  IMAD.WIDE R128, R206, 0x2, R128 ;  /* 0x00000002ce807825 */ /* 0x000fc800078e0280 */
[----:B------:R-:W-:Y:S02]  /*5560*/  IMAD.MOV.U32 R137, RZ, RZ, R10 ;  /* 0x000000ffff897224 */ /* 0x000fe400078e000a */
[----:B------:R-:W-:Y:S02]  /*5570*/  IMAD.MOV.U32 R136, RZ, RZ, R11 ;  /* 0x000000ffff887224 */ /* 0x000fe400078e000b */
[----:B------:R-:W-:Y:S02]  /*5580*/  IMAD.MOV.U32 R141, RZ, RZ, R8 ;  /* 0x000000ffff8d7224 */ /* 0x000fe400078e0008 */
[----:B------:R-:W-:Y:S01]  /*5590*/  IMAD.MOV.U32 R140, RZ, RZ, R9 ;  /* 0x000000ffff8c7224 */ /* 0x000fe200078e0009 */
[----:B------:R-:W-:Y:S02]  /*55a0*/  WARPGROUP.DEPBAR.LE gsb0, 0x0 ;  /* 0x00008000000079c5 */ /* 0x000fe40000010000 */
[----:B------:R-:W-:-:S04]  /*55b0*/  IMAD.WIDE R186, R206, 0x2, R186 ;  /* 0x00000002ceba7825 */ /* 0x000fc800078e02ba */
[----:B------:R-:W-:-:S04]  /*55c0*/  IMAD.WIDE R184, R206, 0x2, R184 ;  /* 0x00000002ceb87825 */ /* 0x000fc800078e02b8 */
[----:B------:R-:W-:-:S04]  /*55d0*/  IMAD.WIDE R182, R206, 0x2, R182 ;  /* 0x00000002ceb67825 */ /* 0x000fc800078e02b6 */
        /* <DEDUP_REMOVED lines=11> */
[----:B------:R-:W-:Y:S02]  /*5690*/  IMAD.MOV.U32 R170, RZ, RZ, R169 ;  /* 0x000000ffffaa7224 */ /* 0x000fe400078e00a9 */
[----:B------:R-:W-:Y:S02]  /*56a0*/  IMAD.MOV.U32 R168, RZ, RZ, R167 ;  /* 0x000000ffffa87224 */ /* 0x000fe400078e00a7 */
[----:B------:R-:W-:-:S02]  /*56b0*/  IMAD.MOV.U32 R191, RZ, RZ, R160 ;  /* 0x000000ffffbf7224 */ /* 0x000fc400078e00a0 */
        /* <DEDUP_REMOVED lines=12> */
[----:B--2---:R-:W-:Y:S02]  /*5780*/  IMAD.MOV.U32 R204, RZ, RZ, R183 ;  /* 0x000000ffffcc7224 */ /* 0x004fe400078e00b7 */
        /* <DEDUP_REMOVED lines=13> */
[----:B------:R-:W-:-:S04]  /*5860*/  IMAD.WIDE R130, R206, 0x2, R130 ;  /* 0x00000002ce827825 */ /* 0x000fc800078e0282 */
[----:B------:R-:W-:Y:S02]  /*5870*/  IMAD.MOV.U32 R143, RZ, RZ, R10 ;  /* 0x000000ffff8f7224 */ /* 0x000fe400078e000a */
        /* <DEDUP_REMOVED lines=9> */
[----:B------:R-:W-:-:S04]  /*5910*/  IMAD.WIDE R148, R229, 0x2, R148 ;  /* 0x00000002e5947825 */ /* 0x000fc800078e0294 */
[----:B------:R-:W-:Y:S01]  /*5920*/  VIADD R5, R5, 0xffffffc0 ;  /* 0xffffffc005057836 */ /* 0x000fe20000000000 */
[----:B------:R-:W-:Y:S06]  /*5930*/  @P0 BRA `(.L_x_1) ;  /* 0xffffffd400240947 */ /* 0x000fec000383ffff */
[----:B------:R-:W-:Y:S02]  /*5940*/  F2FP.F16.F32.PACK_AB R55, R55, R54 ;  /* 0x000000363737723e */ /* 0x000fe400000000ff */
[----:B------:R-:W-:Y:S02]  /*5950*/  F2FP.F16.F32.PACK_AB R51, R51, R50 ;  /* 0x000000323333723e */ /* 0x000fe400000000ff */
[----:B------:R-:W-:Y:S02]  /*5960*/  F2FP.F16.F32.PACK_AB R47, R47, R46 ;  /* 0x0000002e2f2f723e */ /* 0x000fe400000000ff */
[----:B------:R-:W-:Y:S02]  /*5970*/  F2FP.F16.F32.PACK_AB R43, R43, R42 ;  /* 0x0000002a2b2b723e */ /* 0x000fe400000000ff */
[----:B------:R-:W-:Y:S02]  /*5980*/  F2FP.F16.F32.PACK_AB R39, R39, R38 ;  /* 0x000000262727723e */ /* 0x000fe400000000ff */
[----:B------:R-:W-:-:S02]  /*5990*/  F2FP.F16.F32.PACK_AB R35, R35, R34 ;  /* 0x000000222323723e */ /* 0x000fc400000000ff */
        /* <DEDUP_REMOVED lines=25> */
[----:B------:R-:W-:-:S07]  /*5b30*/  F2FP.F16.F32.PACK_AB R24, R57, R56 ;  /* 0x000000383918723e */ /* 0x000fce00000000ff */
.L_x_0:
[----:B------:R-:W0:Y:S01]  /*5b40*/  S2R R12, SR_TID.X ;  /* 0x00000000000c7919 */ /* 0x000e220000002100 */
[----:B------:R-:W-:Y:S01]  /*5b50*/  ULDC.64 UR6, c[0x0][0x228] ;  /* 0x00008a0000067ab9 */ /* 0x000fe20000000a00 */
[----:B------:R-:W-:Y:S01]  /*5b60*/  ULDC UR4, c[0x0][0x244] ;  /* 0x0000910000047ab9 */ /* 0x000fe20000000800 */
[----:B------:R-:W-:Y:S01]  /*5b70*/  BAR.SYNC.DEFER_BLOCKING 0x0 ;  /* 0x0000000000007b1d */ /* 0x000fe20000010000 */
[----:B------:R-:W-:Y:S01]  /*5b80*/  ISETP.GE.AND P0, PT, R228, UR6, PT ;  /* 0x00000006e4007c0c */ /* 0x000fe2000bf06270 */
[C---:B------:R-:W-:Y:S02]  /*5b90*/  VIADD R6, R4.reuse, 0x2 ;  /* 0x0000000204067836 */ /* 0x040fe40000000000 */
[----:B------:R-:W-:Y:S02]  /*5ba0*/  VIADD R7, R4, 0x1 ;  /* 0x0000000104077836 */ /* 0x000fe40000000000 */
[----:B------:R-:W-:Y:S01]  /*5bb0*/  ULDC UR6, c[0x0][0x248] ;  /* 0x0000920000067ab9 */ /* 0x000fe20000000800 */
[----:B------:R-:W-:Y:S01]  /*5bc0*/  ISETP.LT.AND P1, PT, R6, UR7, !P0 ;  /* 0x0000000706007c0c */ /* 0x000fe2000c721270 */
[----:B------:R-:W1:Y:S01]  /*5bd0*/  S2R R5, SR_TID.X ;  /* 0x0000000000057919 */ /* 0x000e620000002100 */
[----:B------:R-:W-:Y:S01]  /*5be0*/  VIADD R6, R4, 0x3 ;  /* 0x0000000304067836 */ /* 0x000fe20000000000 */
[----:B------:R-:W-:-:S04]  /*5bf0*/  ISETP.LT.AND P2, PT, R7, UR7, !P0 ;  /* 0x0000000707007c0c */ /* 0x000fc8000c741270 */
[----:B------:R-:W-:Y:S01]  /*5c00*/  ISETP.LT.AND P5, PT, R6, UR7, !P0 ;  /* 0x0000000706007c0c */ /* 0x000fe2000c7a1270 */
[C---:B0-----:R-:W-:Y:S02]  /*5c10*/  IMAD.SHL.U32 R2, R12.reuse, 0x40, RZ ;  /* 0x000000400c027824 */ /* 0x041fe400078e00ff */
[----:B------:R-:W-:-:S03]  /*5c20*/  IMAD.SHL.U32 R0, R12, 0x10, RZ ;  /* 0x000000100c007824 */ /* 0x000fc600078e00ff */
[----:B------:R-:W-:Y:S01]  /*5c30*/  LOP3.LUT R3, R2, 0x400, RZ, 0xc0, !PT ;  /* 0x0000040002037812 */ /* 0x000fe200078ec0ff */
[----:B------:R-:W-:Y:S01]  /*5c40*/  IMAD.SHL.U32 R2, R12, 0x8, RZ ;  /* 0x000000080c027824 */ /* 0x000fe200078e00ff */
[----:B------:R-:W-:-:S04]  /*5c50*/  LOP3.LUT R0, R0, 0xf0, RZ, 0xc0, !PT ;  /* 0x000000f000007812 */ /* 0x000fc800078ec0ff */
[----:B------:R-:W-:Y:S01]  /*5c60*/  IADD3 R3, R3, UR12, R0 ;  /* 0x0000000c03037c10 */ /* 0x000fe2000fffe000 */
[----:B------:R-:W-:Y:S01]  /*5c70*/  VIADD R0, R4, 0x4 ;  /* 0x0000000404007836 */ /* 0x000fe20000000000 */
[----:B------:R-:W-:Y:S02]  /*5c80*/  LOP3.LUT R2, R2, 0x300, RZ, 0xc0, !PT ;  /* 0x0000030002027812 */ /* 0x000fe400078ec0ff */
[----:B-1----:R-:W-:Y:S02]  /*5c90*/  LOP3.LUT R5, R5, 0x7f, RZ, 0xc0, !PT ;  /* 0x0000007f05057812 */ /* 0x002fe400078ec0ff */
[----:B------:R-:W-:Y:S01]  /*5ca0*/  ISETP.LT.AND P4, PT, R0, UR7, !P0 ;  /* 0x0000000700007c0c */ /* 0x000fe2000c781270 */
[----:B------:R-:W-:Y:S01]  /*5cb0*/  IMAD.IADD R56, R2, 0x1, R3 ;  /* 0x0000000102387824 */ /* 0x000fe200078e0203 */
[----:B------:R-:W-:Y:S01]  /*5cc0*/  LEA R3, R5, UR12, 0x4 ;  /* 0x0000000c05037c11 */ /* 0x000fe2000f8e20ff */
[----:B------:R-:W-:Y:S01]  /*5cd0*/  IMAD R2, R228, UR4, RZ ;  /* 0x00000004e4027c24 */ /* 0x000fe2000f8e02ff */
[----:B------:R-:W-:Y:S01]  /*5ce0*/  ULDC.64 UR4, c[0x0][0x220] ;  /* 0x0000880000047ab9 */ /* 0x000fe20000000a00 */
[----:B------:R-:W-:Y:S01]  /*5cf0*/  IMAD R5, R4, UR6, RZ ;  /* 0x0000000604057c24 */ /* 0x000fe2000f8e02ff */
[----:B------:R-:W-:Y:S01]  /*5d00*/  STSM.16.M88.4 [R56], R24 ;  /* 0x0000001838007844 */ /* 0x000fe20000000200 */
[----:B------:R-:W-:Y:S01]  /*5d10*/  BAR.SYNC.DEFER_BLOCKING 0x0 ;  /* 0x0000000000007b1d */ /* 0x000fe20000010000 */
[----:B------:R-:W-:-:S04]  /*5d20*/  LEA R0, P3, R2, UR4, 0x1 ;  /* 0x0000000402007c11 */ /* 0x000fc8000f8608ff */
[----:B------:R-:W-:Y:S02]  /*5d30*/  LEA.HI.X.SX32 R2, R2, UR5, 0x1, P3 ;  /* 0x0000000502027c11 */ /* 0x000fe400098f0eff */
[----:B------:R-:W-:Y:S02]  /*5d40*/  ISETP.LT.AND P3, PT, R4, UR7, !P0 ;  /* 0x0000000704007c0c */ /* 0x000fe4000c761270 */
[----:B------:R-:W-:-:S04]  /*5d50*/  LEA R6, P6, R5, R0, 0x1 ;  /* 0x0000000005067211 */ /* 0x000fc800078c08ff */
[C---:B------:R-:W-:Y:S01]  /*5d60*/  LEA.HI.X.SX32 R7, R5.reuse, R2, 0x1, P6 ;  /* 0x0000000205077211 */ /* 0x040fe200030f0eff */
[----:B------:R-:W0:Y:S01]  /*5d70*/  LDS.128 R60, [R3] ;  /* 0x00000000033c7984 */ /* 0x000e220000000c00 */
[----:B------:R-:W-:Y:S06]  /*5d80*/  BAR.SYNC.DEFER_BLOCKING 0x0 ;  /* 0x0000000000007b1d */ /* 0x000fec0000010000 */
[----:B------:R-:W-:Y:S02]  /*5d90*/  STSM.16.M88.4 [R56], R8 ;  /* 0x0000000838007844 */ /* 0x000fe40000000200 */
[----:B------:R-:W-:Y:S06]  /*5da0*/  BAR.SYNC.DEFER_BLOCKING 0x0 ;  /* 0x0000000000007b1d */ /* 0x000fec0000010000 */
[----:B------:R-:W1:Y:S02]  /*5db0*/  LDS.128 R28, [R3] ;  /* 0x00000000031c7984 */ /* 0x000e640000000c00 */
[----:B------:R-:W-:Y:S06]  /*5dc0*/  BAR.SYNC.DEFER_BLOCKING 0x0 ;  /* 0x0000000000007b1d */ /* 0x000fec0000010000 */
[----:B------:R2:W-:Y:S02]  /*5dd0*/  STSM.16.M88.4 [R56], R32 ;  /* 0x0000002038007844 */ /* 0x0005e40000000200 */
[----:B------:R-:W-:Y:S01]  /*5de0*/  BAR.SYNC.DEFER_BLOCKING 0x0 ;  /* 0x0000000000007b1d */ /* 0x000fe20000010000 */
[----:B--2---:R-:W-:-:S02]  /*5df0*/  VIADD R33, R5, UR6 ;  /* 0x0000000605217c36 */ /* 0x004fc40008000000 */
[----:B------:R-:W-:Y:S02]  /*5e00*/  VIADD R5, R4, 0x5 ;  /* 0x0000000504057836 */ /* 0x000fe40000000000 */
[C---:B------:R-:W-:Y:S01]  /*5e10*/  VIADD R35, R33.reuse, UR6 ;  /* 0x0000000621237c36 */ /* 0x040fe20008000000 */
[----:B------:R-:W-:-:S04]  /*5e20*/  LEA R32, P6, R33, R0, 0x1 ;  /* 0x0000000021207211 */ /* 0x000fc800078c08ff */
[----:B------:R-:W-:Y:S02]  /*5e30*/  LEA.HI.X.SX32 R33, R33, R2, 0x1, P6 ;  /* 0x0000000221217211 */ /* 0x000fe400030f0eff */
[C---:B------:R-:W-:Y:S01]  /*5e40*/  LEA R34, P6, R35.reuse, R0, 0x1 ;  /* 0x0000000023227211 */ /* 0x040fe200078c08ff */
[----:B------:R-:W2:Y:S01]  /*5e50*/  LDS.128 R24, [R3] ;  /* 0x0000000003187984 */ /* 0x000ea20000000c00 */
[----:B------:R-:W-:Y:S06]  /*5e60*/  BAR.SYNC.DEFER_BLOCKING 0x0 ;  /* 0x0000000000007b1d */ /* 0x000fec0000010000 */
[----:B------:R3:W-:Y:S02]  /*5e70*/  STSM.16.M88.4 [R56], R36 ;  /* 0x0000002438007844 */ /* 0x0007e40000000200 */
[----:B------:R-:W-:Y:S01]  /*5e80*/  BAR.SYNC.DEFER_BLOCKING 0x0 ;  /* 0x0000000000007b1d */ /* 0x000fe20000010000 */
[C---:B---3--:R-:W-:Y:S01]  /*5e90*/  VIADD R37, R35.reuse, UR6 ;  /* 0x0000000623257c36 */ /* 0x048fe20008000000 */
[----:B------:R-:W-:-:S02]  /*5ea0*/  LEA.HI.X.SX32 R35, R35, R2, 0x1, P6 ;  /* 0x0000000223237211 */ /* 0x000fc400030f0eff */
[----:B0-----:R-:W-:Y:S01]  /*5eb0*/  PRMT R38, R61, 0x7632, R38 ;  /* 0x000076323d267816 */ /* 0x001fe20000000026 */
[----:B------:R-:W-:Y:S01]  /*5ec0*/  VIADD R39, R37, UR6 ;  /* 0x0000000625277c36 */ /* 0x000fe20008000000 */
[----:B------:R-:W0:Y:S02]  /*5ed0*/  LDS.128 R20, [R3] ;  /* 0x0000000003147984 */ /* 0x000e240000000c00 */
[----:B------:R-:W-:Y:S06]  /*5ee0*/  BAR.SYNC.DEFER_BLOCKING 0x0 ;  /* 0x0000000000007b1d */ /* 0x000fec0000010000 */
[----:B------:R-:W-:Y:S02]  /*5ef0*/  STSM.16.M88.4 [R56], R40 ;  /* 0x0000002838007844 */ /* 0x000fe40000000200 */
[----:B------:R-:W-:Y:S06]  /*5f00*/  BAR.SYNC.DEFER_BLOCKING 0x0 ;  /* 0x0000000000007b1d */ /* 0x000fec0000010000 */
[----:B------:R-:W3:Y:S02]  /*5f10*/  LDS.128 R16, [R3] ;  /* 0x0000000003107984 */ /* 0x000ee40000000c00 */
[----:B------:R-:W-:Y:S06]  /*5f20*/  BAR.SYNC.DEFER_BLOCKING 0x0 ;  /* 0x0000000000007b1d */ /* 0x000fec0000010000 */
[----:B------:R-:W-:Y:S02]  /*5f30*/  STSM.16.M88.4 [R56], R44 ;  /* 0x0000002c38007844 */ /* 0x000fe40000000200 */
[----:B------:R-:W-:Y:S06]  /*5f40*/  BAR.SYNC.DEFER_BLOCKING 0x0 ;  /* 0x0000000000007b1d */ /* 0x000fec0000010000 */
[----:B------:R-:W4:Y:S02]  /*5f50*/  LDS.128 R12, [R3] ;  /* 0x00000000030c7984 */ /* 0x000f240000000c00 */
[----:B------:R-:W-:Y:S06]  /*5f60*/  BAR.SYNC.DEFER_BLOCKING 0x0 ;  /* 0x0000000000007b1d */ /* 0x000fec0000010000 */
[----:B------:R-:W-:Y:S02]  /*5f70*/  STSM.16.M88.4 [R56], R48 ;  /* 0x0000003038007844 */ /* 0x000fe40000000200 */
[----:B------:R-:W-:Y:S06]  /*5f80*/  BAR.SYNC.DEFER_BLOCKING 0x0 ;  /* 0x0000000000007b1d */ /* 0x000fec0000010000 */
[----:B------:R-:W5:Y:S02]  /*5f90*/  LDS.128 R8, [R3] ;  /* 0x0000000003087984 */ /* 0x000f640000000c00 */
[----:B------:R-:W-:Y:S06]  /*5fa0*/  BAR.SYNC.DEFER_BLOCKING 0x0 ;  /* 0x0000000000007b1d */ /* 0x000fec0000010000 */
[----:B------:R-:W-:Y:S02]  /*5fb0*/  STSM.16.M88.4 [R56], R52 ;  /* 0x0000003438007844 */ /* 0x000fe40000000200 */
[----:B------:R-:W-:Y:S06]  /*5fc0*/  BAR.SYNC.DEFER_BLOCKING 0x0 ;  /* 0x0000000000007b1d */ /* 0x000fec0000010000 */
[----:B------:R1:W-:Y:S01]  /*5fd0*/  @P3 STG.E.U16 desc[UR14][R6.64], R60 ;  /* 0x0000003c06003986 */ /* 0x0003e2000c10150e */
[----:B------:R-:W-:Y:S01]  /*5fe0*/  ISETP.LT.AND P3, PT, R5, UR7, !P0 ;  /* 0x0000000705007c0c */ /* 0x000fe2000c761270 */
[----:B------:R-:W-:Y:S01]  /*5ff0*/  VIADD R5, R4, 0x6 ;  /* 0x0000000604057836 */ /* 0x000fe20000000000 */
[----:B-1----:R-:W-:-:S02]  /*6000*/  PRMT R7, R60, 0x7632, R7 ;  /* 0x000076323c077816 */ /* 0x002fc40000000007 */
[----:B------:R-:W-:-:S03]  /*6010*/  LEA R6, P6, R37, R0, 0x1 ;  /* 0x0000000025067211 */ /* 0x000fc600078c08ff */
[----:B------:R1:W-:Y:S01]  /*6020*/  @P2 STG.E.U16 desc[UR14][R32.64], R7 ;  /* 0x0000000720002986 */ /* 0x0003e2000c10150e */
[----:B------:R-:W-:Y:S01]  /*6030*/  ISETP.LT.AND P2, PT, R5, UR7, !P0 ;  /* 0x0000000705007c0c */ /* 0x000fe2000c741270 */
[C---:B------:R-:W-:Y:S02]  /*6040*/  VIADD R5, R4.reuse, 0x7 ;  /* 0x0000000704057836 */ /* 0x040fe40000000000 */
[----:B------:R2:W-:Y:S03]  /*6050*/  @P1 STG.E.U16 desc[UR14][R34.64], R61 ;  /* 0x0000003d22001986 */ /* 0x0005e6000c10150e */
[----:B------:R-:W-:Y:S01]  /*6060*/  ISETP.LT.AND P1, PT, R5, UR7, !P0 ;  /* 0x0000000705007c0c */ /* 0x000fe2000c721270 */
[----:B------:R-:W-:Y:S01]  /*6070*/  VIADD R5, R4, 0x8 ;  /* 0x0000000804057836 */ /* 0x000fe20000000000 */
[----:B-1----:R-:W-:Y:S01]  /*6080*/  LEA.HI.X.SX32 R7, R37, R2, 0x1, P6 ;  /* 0x0000000225077211 */ /* 0x002fe200030f0eff */
[C---:B------:R-:W-:Y:S01]  /*6090*/  VIADD R33, R39.reuse, UR6 ;  /* 0x0000000627217c36 */ /* 0x040fe20008000000 */
[----:B------:R-:W-:-:S03]  /*60a0*/  LEA R36, P6, R39, R0, 0x1 ;  /* 0x0000000027247211 */ /* 0x000fc600078c08ff */
[----:B------:R1:W-:Y:S01]  /*60b0*/  @P5 STG.E.U16 desc[UR14][R6.64], R38 ;  /* 0x0000002606005986 */ /* 0x0003e2000c10150e */
[----:B------:R-:W-:Y:S01]  /*60c0*/  LEA.HI.X.SX32 R37, R39, R2, 0x1, P6 ;  /* 0x0000000227257211 */ /* 0x000fe200030f0eff */
[----:B--2---:R-:W-:Y:S01]  /*60d0*/  VIADD R35, R33, UR6 ;  /* 0x0000000621237c36 */ /* 0x004fe20008000000 */
[----:B------:R-:W-:Y:S01]  /*60e0*/  ISETP.LT.AND P5, PT, R5, UR7, !P0 ;  /* 0x0000000705007c0c */ /* 0x000fe2000c7a1270 */
[----:B------:R-:W-:Y:S01]  /*60f0*/  VIADD R5, R4, 0x9 ;  /* 0x0000000904057836 */ /* 0x000fe20000000000 */
[C---:B------:R-:W-:Y:S01]  /*6100*/  LEA R32, P6, R33.reuse, R0, 0x1 ;  /* 0x0000000021207211 */ /* 0x040fe200078c08ff */
[----:B------:R2:W-:Y:S01]  /*6110*/  @P4 STG.E.U16 desc[UR14][R36.64], R62 ;  /* 0x0000003e24004986 */ /* 0x0005e2000c10150e */
[----:B------:R-:W-:Y:S02]  /*6120*/  PRMT R39, R62, 0x7632, R39 ;  /* 0x000076323e277816 */ /* 0x000fe40000000027 */
[----:B------:R-:W-:Y:S02]  /*6130*/  LEA.HI.X.SX32 R33, R33, R2, 0x1, P6 ;  /* 0x0000000221217211 */ /* 0x000fe400030f0eff */
[----:B------:R-:W-:Y:S01]  /*6140*/  ISETP.LT.AND P4, PT, R5, UR7, !P0 ;  /* 0x0000000705007c0c */ /* 0x000fe2000c781270 */
[----:B------:R-:W-:Y:S01]  /*6150*/  VIADD R5, R4, 0xa ;  /* 0x0000000a04057836 */ /* 0x000fe20000000000 */
[C---:B------:R-:W-:Y:S01]  /*6160*/  LEA R34, P6, R35.reuse, R0, 0x1 ;  /* 0x0000000023227211 */ /* 0x040fe200078c08ff */
[----:B-1----:R-:W-:Y:S01]  /*6170*/  VIADD R7, R35, UR6 ;  /* 0x0000000623077c36 */ /* 0x002fe20008000000 */
[----:B------:R1:W-:Y:S01]  /*6180*/  @P3 STG.E.U16 desc[UR14][R32.64], R39 ;  /* 0x0000002720003986 */ /* 0x0003e2000c10150e */
[----:B------:R-:W-:-:S02]  /*6190*/  PRMT R38, R63, 0x7632, R38 ;  /* 0x000076323f267816 */ /* 0x000fc40000000026 */
[----:B------:R-:W-:Y:S01]  /*61a0*/  LEA.HI.X.SX32 R35, R35, R2, 0x1, P6 ;  /* 0x0000000223237211 */ /* 0x000fe200030f0eff */
[----:B--2---:R-:W-:Y:S01]  /*61b0*/  VIADD R37, R7, UR6 ;  /* 0x0000000607257c36 */ /* 0x004fe20008000000 */
[----:B------:R-:W-:Y:S01]  /*61c0*/  ISETP.LT.AND P3, PT, R5, UR7, !P0 ;  /* 0x0000000705007c0c */ /* 0x000fe2000c761270 */
[C---:B------:R-:W-:Y:S01]  /*61d0*/  VIADD R5, R4.reuse, 0xb ;  /* 0x0000000b04057836 */ /* 0x040fe20000000000 */
[----:B------:R-:W-:Y:S01]  /*61e0*/  LEA R6, P6, R7, R0, 0x1 ;  /* 0x0000000007067211 */ /* 0x000fe200078c08ff */
[----:B------:R2:W-:Y:S03]  /*61f0*/  @P2 STG.E.U16 desc[UR14][R34.64], R63 ;  /* 0x0000003f22002986 */ /* 0x0005e6000c10150e */
[----:B------:R-:W-:Y:S01]  /*6200*/  ISETP.LT.AND P2, PT, R5, UR7, !P0 ;  /* 0x0000000705007c0c */ /* 0x000fe2000c741270 */
[----:B------:R-:W-:Y:S01]  /*6210*/  VIADD R5, R4, 0xc ;  /* 0x0000000c04057836 */ /* 0x000fe20000000000 */
[----:B------:R-:W-:Y:S01]  /*6220*/  LEA.HI.X.SX32 R7, R7, R2, 0x1, P6 ;  /* 0x0000000207077211 */ /* 0x000fe200030f0eff */
[C---:B-1----:R-:W-:Y:S01]  /*6230*/  VIADD R33, R37.reuse, UR6 ;  /* 0x0000000625217c36 */ /* 0x042fe20008000000 */
[----:B------:R-:W-:-:S02]  /*6240*/  LEA R36, P6, R37, R0, 0x1 ;  /* 0x0000000025247211 */ /* 0x000fc400078c08ff */
[----:B------:R-:W-:Y:S01]  /*6250*/  PRMT R39, R28, 0x7632, R39 ;  /* 0x000076321c277816 */ /* 0x000fe20000000027 */
[----:B------:R1:W-:Y:S01]  /*6260*/  @P1 STG.E.U16 desc[UR14][R6.64], R38 ;  /* 0x0000002606001986 */ /* 0x0003e2000c10150e */
[----:B------:R-:W-:Y:S01]  /*6270*/  LEA.HI.X.SX32 R37, R37, R2, 0x1, P6 ;  /* 0x0000000225257211 */ /* 0x000fe200030f0eff */
[----:B--2---:R-:W-:Y:S01]  /*6280*/  VIADD R35, R33, UR6 ;  /* 0x0000000621237c36 */ /* 0x004fe20008000000 */
[----:B------:R-:W-:Y:S01]  /*6290*/  ISETP.LT.AND P1, PT, R5, UR7, !P0 ;  /* 0x0000000705007c0c */ /* 0x000fe2000c721270 */
[----:B------:R-:W-:Y:S01]  /*62a0*/  VIADD R5, R4, 0xd ;  /* 0x0000000d04057836 */ /* 0x000fe20000000000 */
[C---:B------:R-:W-:Y:S01]  /*62b0*/  LEA R32, P6, R33.reuse, R0, 0x1 ;  /* 0x0000000021207211 */ /* 0x040fe200078c08ff */
[----:B------:R2:W-:Y:S03]  /*62c0*/  @P5 STG.E.U16 desc[UR14][R36.64], R28 ;  /* 0x0000001c24005986 */ /* 0x0005e6000c10150e */
[----:B------:R-:W-:-:S02]  /*62d0*/  LEA.HI.X.SX32 R33, R33, R2, 0x1, P6 ;  /* 0x0000000221217211 */ /* 0x000fc400030f0eff */
[----:B------:R-:W-:Y:S01]  /*62e0*/  ISETP.LT.AND P5, PT, R5, UR7, !P0 ;  /* 0x0000000705007c0c */ /* 0x000fe2000c7a1270 */
[C---:B------:R-:W-:Y:S01]  /*62f0*/  VIADD R5, R4.reuse, 0xe ;  /* 0x0000000e04057836 */ /* 0x040fe20000000000 */
[C---:B------:R-:W-:Y:S01]  /*6300*/  LEA R34, P6, R35.reuse, R0, 0x1 ;  /* 0x0000000023227211 */ /* 0x040fe200078c08ff */
[C---:B-1----:R-:W-:Y:S01]  /*6310*/  VIADD R7, R35.reuse, UR6 ;  /* 0x0000000623077c36 */ /* 0x042fe20008000000 */
[----:B------:R1:W-:Y:S02]  /*6320*/  @P4 STG.E.U16 desc[UR14][R32.64], R39 ;  /* 0x0000002720004986 */ /* 0x0003e4000c10150e */
        /* <DEDUP_REMOVED lines=10> */
[----:B------:R-:W-:-:S04]  /*63d0*/  LEA R36, P6, R37, R0, 0x1 ;  /* 0x0000000025247211 */ /* 0x000fc800078c08ff */
[----:B------:R-:W-:Y:S02]  /*63e0*/  LEA.HI.X.SX32 R37, R37, R2, 0x1, P6 ;  /* 0x0000000225257211 */ /* 0x000fe400030f0eff */
[----:B--2---:R-:W-:Y:S01]  /*63f0*/  PRMT R35, R29, 0x7632, R35 ;  /* 0x000076321d237816 */ /* 0x004fe20000000023 */
[C---:B------:R-:W-:Y:S01]  /*6400*/  VIADD R29, R33.reuse, UR6 ;  /* 0x00000006211d7c36 */ /* 0x040fe20008000000 */
[----:B------:R-:W-:-:S03]  /*6410*/  LEA R32, P6, R33, R0, 0x1 ;  /* 0x0000000021207211 */ /* 0x000fc600078c08ff */
[----:B------:R1:W-:Y:S01]  /*6420*/  @P2 STG.E.U16 desc[UR14][R6.64], R35 ;  /* 0x0000002306002986 */ /* 0x0003e2000c10150e */
[----:B------:R-:W-:Y:S01]  /*6430*/  ISETP.LT.AND P2, PT, R5, UR7, !P0 ;  /* 0x0000000705007c0c */ /* 0x000fe2000c741270 */
[C---:B------:R-:W-:Y:S01]  /*6440*/  VIADD R5, R4.reuse, 0x11 ;  /* 0x0000001104057836 */ /* 0x040fe20000000000 */
[----:B------:R-:W-:Y:S01]  /*6450*/  LEA.HI.X.SX32 R33, R33, R2, 0x1, P6 ;  /* 0x0000000221217211 */ /* 0x000fe200030f0eff */
[----:B------:R2:W-:Y:S01]  /*6460*/  @P1 STG.E.U16 desc[UR14][R36.64], R30 ;  /* 0x0000001e24001986 */ /* 0x0005e2000c10150e */
[----:B------:R-:W-:Y:S02]  /*6470*/  LEA R28, P6, R29, R0, 0x1 ;  /* 0x000000001d1c7211 */ /* 0x000fe400078c08ff */
[----:B------:R-:W-:Y:S01]  /*6480*/  ISETP.LT.AND P1, PT, R5, UR7, !P0 ;  /* 0x0000000705007c0c */ /* 0x000fe2000c721270 */
[----:B------:R-:W-:Y:S02]  /*6490*/  VIADD R5, R4, 0x12 ;  /* 0x0000001204057836 */ /* 0x000fe40000000000 */
[C---:B-1----:R-:W-:Y:S01]  /*64a0*/  VIADD R7, R29.reuse, UR6 ;  /* 0x000000061d077c36 */ /* 0x042fe20008000000 */
[----:B------:R-:W-:-:S02]  /*64b0*/  LEA.HI.X.SX32 R29, R29, R2, 0x1, P6 ;  /* 0x000000021d1d7211 */ /* 0x000fc400030f0eff */
[----:B--2---:R-:W-:Y:S01]  /*64c0*/  PRMT R37, R30, 0x7632, R37 ;  /* 0x000076321e257816 */ /* 0x004fe20000000025 */
[C---:B------:R-:W-:Y:S01]  /*64d0*/  VIADD R35, R7.reuse, UR6 ;  /* 0x0000000607237c36 */ /* 0x040fe20008000000 */
[----:B------:R-:W-:Y:S02]  /*64e0*/  LEA R6, P6, R7, R0, 0x1 ;  /* 0x0000000007067211 */ /* 0x000fe400078c08ff */
[----:B------:R-:W-:Y:S01]  /*64f0*/  PRMT R30, R31, 0x7632, R30 ;  /* 0x000076321f1e7816 */ /* 0x000fe2000000001e */
[----:B------:R1:W-:Y:S01]  /*6500*/  @P5 STG.E.U16 desc[UR14][R32.64], R37 ;  /* 0x0000002520005986 */ /* 0x0003e2000c10150e */
[----:B------:R-:W-:Y:S01]  /*6510*/  ISETP.LT.AND P5, PT, R5, UR7, !P0 ;  /* 0x0000000705007c0c */ /* 0x000fe2000c7a1270 */
[----:B------:R-:W-:Y:S01]  /*6520*/  VIADD R5, R4, 0x13 ;  /* 0x0000001304057836 */ /* 0x000fe20000000000 */
[----:B------:R-:W-:Y:S01]  /*6530*/  LEA.HI.X.SX32 R7, R7, R2, 0x1, P6 ;  /* 0x0000000207077211 */ /* 0x000fe200030f0eff */
[----:B------:R2:W-:Y:S01]  /*6540*/  @P4 STG.E.U16 desc[UR14][R28.64], R31 ;  /* 0x0000001f1c004986 */ /* 0x0005e2000c10150e */
[----:B------:R-:W-:-:S02]  /*6550*/  LEA R34, P6, R35, R0, 0x1 ;  /* 0x0000000023227211 */ /* 0x000fc400078c08ff */
[----:B------:R-:W-:Y:S01]  /*6560*/  ISETP.LT.AND P4, PT, R5, UR7, !P0 ;  /* 0x0000000705007c0c */ /* 0x000fe2000c781270 */
[C---:B------:R-:W-:Y:S01]  /*6570*/  VIADD R5, R4.reuse, 0x14 ;  /* 0x0000001404057836 */ /* 0x040fe20000000000 */
[----:B------:R0:W-:Y:S01]  /*6580*/  @P3 STG.E.U16 desc[UR14][R6.64], R30 ;  /* 0x0000001e06003986 */ /* 0x0001e2000c10150e */
[C---:B-1----:R-:W-:Y:S01]  /*6590*/  VIADD R33, R35.reuse, UR6 ;  /* 0x0000000623217c36 */ /* 0x042fe20008000000 */
[----:B------:R-:W-:Y:S02]  /*65a0*/  LEA.HI.X.SX32 R35, R35, R2, 0x1, P6 ;  /* 0x0000000223237211 */ /* 0x000fe400030f0eff */
[----:B------:R-:W-:Y:S01]  /*65b0*/  ISETP.LT.AND P3, PT, R5, UR7, !P0 ;  /* 0x0000000705007c0c */ /* 0x000fe2000c761270 */
[C---:B------:R-:W-:Y:S01]  /*65c0*/  VIADD R5, R4.reuse, 0x15 ;  /* 0x0000001504057836 */ /* 0x040fe20000000000 */
[C---:B------:R-:W-:Y:S01]  /*65d0*/  LEA R32, P6, R33.reuse, R0, 0x1 ;  /* 0x0000000021207211 */ /* 0x040fe200078c08ff */
[C---:B--2---:R-:W-:Y:S01]  /*65e0*/  VIADD R29, R33.reuse, UR6 ;  /* 0x00000006211d7c36 */ /* 0x044fe20008000000 */
[----:B------:R1:W-:Y:S02]  /*65f0*/  @P2 STG.E.U16 desc[UR14][R34.64], R24 ;  /* 0x0000001822002986 */ /* 0x0003e4000c10150e */
[----:B------:R-:W-:Y:S01]  /*6600*/  LEA.HI.X.SX32 R33, R33, R2, 0x1, P6 ;  /* 0x0000000221217211 */ /* 0x000fe200030f0eff */
[----:B0-----:R-:W-:Y:S01]  /*6610*/  VIADD R7, R29, UR6 ;  /* 0x000000061d077c36 */ /* 0x001fe20008000000 */
[----:B------:R-:W-:Y:S01]  /*6620*/  ISETP.LT.AND P2, PT, R5, UR7, !P0 ;  /* 0x0000000705007c0c */ /* 0x000fe2000c741270 */
[----:B------:R-:W-:Y:S01]  /*6630*/  VIADD R5, R4, 0x16 ;  /* 0x0000001604057836 */ /* 0x000fe20000000000 */
[----:B------:R-:W-:Y:S01]  /*6640*/  LEA R28, P6, R29, R0, 0x1 ;  /* 0x000000001d1c7211 */ /* 0x000fe200078c08ff */
[----:B------:R-:W-:-:S03]  /*6650*/  VIADD R31, R7, UR6 ;  /* 0x00000006071f7c36 */ /* 0x000fc60008000000 */
[----:B------:R-:W-:Y:S02]  /*6660*/  LEA.HI.X.SX32 R29, R29, R2, 0x1, P6 ;  /* 0x000000021d1d7211 */ /* 0x000fe400030f0eff */
[----:B-1----:R-:W-:Y:S02]  /*6670*/  PRMT R35, R24, 0x7632, R35 ;  /* 0x0000763218237816 */ /* 0x002fe40000000023 */
        /* <DEDUP_REMOVED lines=9> */
[C---:B0-----:R-:W-:Y:S01]  /*6710*/  VIADD R33, R31.reuse, UR6 ;  /* 0x000000061f217c36 */ /* 0x041fe20008000000 */
[----:B------:R-:W-:-:S02]  /*6720*/  LEA.HI.X.SX32 R31, R31, R2, 0x1, P6 ;  /* 0x000000021f1f7211 */ /* 0x000fc400030f0eff */
[----:B-1----:R-:W-:Y:S01]  /*6730*/  PRMT R29, R25, 0x7632, R29 ;  /* 0x00007632191d7816 */ /* 0x002fe2000000001d */
        /* <DEDUP_REMOVED lines=25> */
[C---:B0-----:R-:W-:Y:S01]  /*68d0*/  VIADD R31, R29.reuse, UR6 ;  /* 0x000000061d1f7c36 */ /* 0x041fe20008000000 */
[----:B------:R-:W-:Y:S02]  /*68e0*/  LEA.HI.X.SX32 R29, R29, R2, 0x1, P6 ;  /* 0x000000021d1d7211 */ /* 0x000fe400030f0eff */
        /* <DEDUP_REMOVED lines=8> */
[----:B------:R-:W-:Y:S01]  /*6970*/  VIADD R5, R4, 0x1e ;  /* 0x0000001e04057836 */ /* 0x000fe20000000000 */
[----:B------:R-:W-:Y:S01]  /*6980*/  LEA R24, P6, R25, R0, 0x1 ;  /* 0x0000000019187211 */ /* 0x000fe200078c08ff */
[----:B------:R-:W-:-:S03]  /*6990*/  VIADD R27, R7, UR6 ;  /* 0x00000006071b7c36 */ /* 0x000fc60008000000 */
[----:B------:R-:W-:Y:S02]  /*69a0*/  LEA.HI.X.SX32 R25, R25, R2, 0x1, P6 ;  /* 0x0000000219197211 */ /* 0x000fe400030f0eff */
[----:B0-----:R-:W-:Y:S02]  /*69b0*/  PRMT R29, R20, 0x7632, R29 ;  /* 0x00007632141d7816 */ /* 0x001fe4000000001d */
        /* <DEDUP_REMOVED lines=43> */
[----:B---3--:R0:W-:Y:S02]  /*6c70*/  @P1 STG.E.U16 desc[UR14][R24.64], R16 ;  /* 0x0000001018001986 */ /* 0x0081e4000c10150e */
        /* <DEDUP_REMOVED lines=47> */
[----:B------:R0:W3:Y:S01]  /*6f70*/  LDS.128 R24, [R3] ;  /* 0x0000000003187984 */ /* 0x0000e20000000c00 */
[----:B------:R-:W-:Y:S01]  /*6f80*/  ISETP.LT.AND P4, PT, R5, UR7, !P0 ;  /* 0x0000000705007c0c */ /* 0x000fe2000c781270 */
[C---:B------:R-:W-:Y:S01]  /*6f90*/  VIADD R5, R4.reuse, 0x2d ;  /* 0x0000002d04057836 */ /* 0x040fe20000000000 */
[C---:B------:R-:W-:Y:S01]  /*6fa0*/  LEA R22, P6, R23.reuse, R0, 0x1 ;  /* 0x0000000017167211 */ /* 0x040fe200078c08ff */
[C---:B-1----:R-:W-:Y:S01]  /*6fb0*/  VIADD R17, R23.reuse, UR6 ;  /* 0x0000000617117c36 */ /* 0x042fe20008000000 */
[----:B----4-:R1:W-:Y:S02]  /*6fc0*/  @P3 STG.E.U16 desc[UR14][R20.64], R12 ;  /* 0x0000000c14003986 */ /* 0x0103e4000c10150e */
[----:B------:R-:W-:Y:S01]  /*6fd0*/  LEA.HI.X.SX32 R23, R23, R2, 0x1, P6 ;  /* 0x0000000217177211 */ /* 0x000fe200030f0eff */
[----:B--2---:R-:W-:Y:S01]  /*6fe0*/  VIADD R7, R17, UR6 ;  /* 0x0000000611077c36 */ /* 0x004fe20008000000 */
[----:B------:R-:W-:Y:S01]  /*6ff0*/  ISETP.LT.AND P3, PT, R5, UR7, !P0 ;  /* 0x0000000705007c0c */ /* 0x000fe2000c761270 */
[----:B------:R-:W-:Y:S01]  /*7000*/  VIADD R5, R4, 0x2e ;  /* 0x0000002e04057836 */ /* 0x000fe20000000000 */
[----:B------:R-:W-:Y:S01]  /*7010*/  LEA R16, P6, R17, R0, 0x1 ;  /* 0x0000000011107211 */ /* 0x000fe200078c08ff */
[----:B------:R-:W-:-:S02]  /*7020*/  VIADD R19, R7, UR6 ;  /* 0x0000000607137c36 */ /* 0x000fc40008000000 */
[----:B0-----:R-:W-:Y:S01]  /*7030*/  VIADD R3, R4, 0x3a ;  /* 0x0000003a04037836 */ /* 0x001fe20000000000 */
        /* <DEDUP_REMOVED lines=46> */
[----:B-----5:R1:W-:Y:S01]  /*7320*/  @P5 STG.E.U16 desc[UR14][R16.64], R8 ;  /* 0x0000000810005986 */ /* 0x0203e2000c10150e */
[----:B------:R-:W-:Y:S02]  /*7330*/  LEA R12, P6, R15, R0, 0x1 ;  /* 0x000000000f0c7211 */ /* 0x000fe400078c08ff */
[----:B------:R-:W-:Y:S01]  /*7340*/  ISETP.LT.AND P5, PT, R5, UR7, !P0 ;  /* 0x0000000705007c0c */ /* 0x000fe2000c7a1270 */
[----:B------:R-:W-:Y:S01]  /*7350*/  VIADD R5, R4, 0x36 ;  /* 0x0000003604057836 */ /* 0x000fe20000000000 */
[----:B0-----:R-:W-:Y:S02]  /*7360*/  PRMT R7, R8, 0x7632, R7 ;  /* 0x0000763208077816 */ /* 0x001fe40000000007 */
[C---:B------:R-:W-:Y:S01]  /*7370*/  LEA.HI.X.SX32 R13, R15.reuse, R2, 0x1, P6 ;  /* 0x000000020f0d7211 */ /* 0x040fe200030f0eff */
[----:B------:R-:W-:Y:S01]  /*7380*/  VIADD R15, R15, UR6 ;  /* 0x000000060f0f7c36 */ /* 0x000fe20008000000 */
[----:B-1----:R-:W-:Y:S01]  /*7390*/  PRMT R16, R9, 0x7632, R16 ;  /* 0x0000763209107816 */ /* 0x002fe20000000010 */
[----:B------:R0:W-:Y:S01]  /*73a0*/  @P4 STG.E.U16 desc[UR14][R18.64], R7 ;  /* 0x0000000712004986 */ /* 0x0001e2000c10150e */
[----:B------:R-:W-:Y:S01]  /*73b0*/  ISETP.LT.AND P4, PT, R5, UR7, !P0 ;  /* 0x0000000705007c0c */ /* 0x000fe2000c781270 */
[C---:B------:R-:W-:Y:S01]  /*73c0*/  VIADD R5, R4.reuse, 0x37 ;  /* 0x0000003704057836 */ /* 0x040fe20000000000 */
[C---:B------:R-:W-:Y:S01]  /*73d0*/  LEA R6, P6, R15.reuse, R0, 0x1 ;  /* 0x000000000f067211 */ /* 0x040fe200078c08ff */
[----:B------:R-:W-:Y:S01]  /*73e0*/  VIADD R17, R15, UR6 ;  /* 0x000000060f117c36 */ /* 0x000fe20008000000 */
[----:B------:R1:W-:Y:S02]  /*73f0*/  @P3 STG.E.U16 desc[UR14][R12.64], R9 ;  /* 0x000000090c003986 */ /* 0x0003e4000c10150e */
[----:B------:R-:W-:Y:S01]  /*7400*/  ISETP.LT.AND P3, PT, R5, UR7, !P0 ;  /* 0x0000000705007c0c */ /* 0x000fe2000c761270 */
[----:B------:R-:W-:Y:S01]  /*7410*/  VIADD R5, R4, 0x38 ;  /* 0x0000003804057836 */ /* 0x000fe20000000000 */
[----:B0-----:R-:W-:Y:S01]  /*7420*/  LEA.HI.X.SX32 R7, R15, R2, 0x1, P6 ;  /* 0x000000020f077211 */ /* 0x001fe200030f0eff */
[C---:B------:R-:W-:Y:S01]  /*7430*/  VIADD R19, R17.reuse, UR6 ;  /* 0x0000000611137c36 */ /* 0x040fe20008000000 */
[----:B------:R-:W-:-:S03]  /*7440*/  LEA R14, P6, R17, R0, 0x1 ;  /* 0x00000000110e7211 */ /* 0x000fc600078c08ff */
[----:B------:R0:W-:Y:S01]  /*7450*/  @P2 STG.E.U16 desc[UR14][R6.64], R16 ;  /* 0x0000001006002986 */ /* 0x0001e2000c10150e */
[----:B------:R-:W-:Y:S01]  /*7460*/  LEA.HI.X.SX32 R15, R17, R2, 0x1, P6 ;  /* 0x00000002110f7211 */ /* 0x000fe200030f0eff */
[----:B-1----:R-:W-:Y:S01]  /*7470*/  VIADD R13, R19, UR6 ;  /* 0x00000006130d7c36 */ /* 0x002fe20008000000 */
[----:B------:R-:W-:Y:S01]  /*7480*/  ISETP.LT.AND P2, PT, R5, UR7, !P0 ;  /* 0x0000000705007c0c */ /* 0x000fe2000c741270 */
[----:B------:R-:W-:Y:S01]  /*7490*/  VIADD R5, R4, 0x39 ;  /* 0x0000003904057836 */ /* 0x000fe20000000000 */
[C---:B------:R-:W-:Y:S01]  /*74a0*/  LEA R8, P6, R19.reuse, R0, 0x1 ;  /* 0x0000000013087211 */ /* 0x040fe200078c08ff */
[----:B------:R1:W-:Y:S03]  /*74b0*/  @P1 STG.E.U16 desc[UR14][R14.64], R10 ;  /* 0x0000000a0e001986 */ /* 0x0003e6000c10150e */
[----:B------:R-:W-:Y:S02]  /*74c0*/  LEA.HI.X.SX32 R9, R19, R2, 0x1, P6 ;  /* 0x0000000213097211 */ /* 0x000fe400030f0eff */
[----:B------:R-:W-:Y:S01]  /*74d0*/  ISETP.LT.AND P1, PT, R5, UR7, !P0 ;  /* 0x0000000705007c0c */ /* 0x000fe2000c721270 */
[----:B------:R-:W-:Y:S01]  /*74e0*/  VIADD R5, R13, UR6 ;  /* 0x000000060d057c36 */ /* 0x000fe20008000000 */
[----:B0-----:R-:W-:-:S02]  /*74f0*/  PRMT R7, R10, 0x7632, R7 ;  /* 0x000076320a077816 */ /* 0x001fc40000000007 */
[----:B------:R-:W-:-:S03]  /*7500*/  LEA R12, P6, R13, R0, 0x1 ;  /* 0x000000000d0c7211 */ /* 0x000fc600078c08ff */
[----:B------:R0:W-:Y:S01]  /*7510*/  @P5 STG.E.U16 desc[UR14][R8.64], R7 ;  /* 0x0000000708005986 */ /* 0x0001e2000c10150e */
[----:B------:R-:W-:Y:S01]  /*7520*/  LEA.HI.X.SX32 R13, R13, R2, 0x1, P6 ;  /* 0x000000020d0d7211 */ /* 0x000fe200030f0eff */
[----:B-1----:R-:W-:Y:S01]  /*7530*/  VIADD R15, R5, UR6 ;  /* 0x00000006050f7c36 */ /* 0x002fe20008000000 */
[----:B------:R-:W-:Y:S01]  /*7540*/  ISETP.LT.AND P5, PT, R3, UR7, !P0 ;  /* 0x0000000703007c0c */ /* 0x000fe2000c7a1270 */
[C---:B------:R-:W-:Y:S01]  /*7550*/  VIADD R3, R4.reuse, 0x3b ;  /* 0x0000003b04037836 */ /* 0x040fe20000000000 */
[----:B------:R-:W-:Y:S01]  /*7560*/  LEA R6, P6, R5, R0, 0x1 ;  /* 0x0000000005067211 */ /* 0x000fe200078c08ff */
[----:B------:R1:W-:Y:S03]  /*7570*/  @P4 STG.E.U16 desc[UR14][R12.64], R11 ;  /* 0x0000000b0c004986 */ /* 0x0003e6000c10150e */
[----:B------:R-:W-:Y:S01]  /*7580*/  ISETP.LT.AND P4, PT, R3, UR7, !P0 ;  /* 0x0000000703007c0c */ /* 0x000fe2000c781270 */
[----:B------:R-:W-:Y:S01]  /*7590*/  VIADD R3, R4, 0x3c ;  /* 0x0000003c04037836 */ /* 0x000fe20000000000 */
[----:B0-----:R-:W-:Y:S01]  /*75a0*/  LEA.HI.X.SX32 R7, R5, R2, 0x1, P6 ;  /* 0x0000000205077211 */ /* 0x001fe200030f0eff */
[----:B------:R-:W-:Y:S01]  /*75b0*/  VIADD R5, R15, UR6 ;  /* 0x000000060f057c36 */ /* 0x000fe20008000000 */
[----:B------:R-:W-:-:S02]  /*75c0*/  PRMT R9, R11, 0x7632, R9 ;  /* 0x000076320b097816 */ /* 0x000fc40000000009 */
[----:B------:R-:W-:Y:S01]  /*75d0*/  LEA R14, P6, R15, R0, 0x1 ;  /* 0x000000000f0e7211 */ /* 0x000fe200078c08ff */
[----:B-1----:R-:W-:Y:S02]  /*75e0*/  VIADD R11, R5, UR6 ;  /* 0x00000006050b7c36 */ /* 0x002fe40008000000 */
[----:B------:R0:W-:Y:S01]  /*75f0*/  @P3 STG.E.U16 desc[UR14][R6.64], R9 ;  /* 0x0000000906003986 */ /* 0x0001e2000c10150e */
[----:B------:R-:W-:Y:S02]  /*7600*/  LEA.HI.X.SX32 R15, R15, R2, 0x1, P6 ;  /* 0x000000020f0f7211 */ /* 0x000fe400030f0eff */
[----:B------:R-:W-:Y:S01]  /*7610*/  ISETP.LT.AND P3, PT, R3, UR7, !P0 ;  /* 0x0000000703007c0c */ /* 0x000fe2000c761270 */
[C---:B------:R-:W-:Y:S01]  /*7620*/  VIADD R3, R4.reuse, 0x3d ;  /* 0x0000003d04037836 */ /* 0x040fe20000000000 */
[----:B------:R-:W-:Y:S01]  /*7630*/  LEA R8, P6, R5, R0, 0x1 ;  /* 0x0000000005087211 */ /* 0x000fe200078c08ff */
[----:B------:R-:W-:Y:S01]  /*7640*/  VIADD R13, R11, UR6 ;  /* 0x000000060b0d7c36 */ /* 0x000fe20008000000 */
[----:B---3--:R-:W-:Y:S02]  /*7650*/  @P2 STG.E.U16 desc[UR14][R14.64], R24 ;  /* 0x000000180e002986 */ /* 0x008fe4000c10150e */
[----:B------:R-:W-:Y:S01]  /*7660*/  ISETP.LT.AND P2, PT, R3, UR7, !P0 ;  /* 0x0000000703007c0c */ /* 0x000fe2000c741270 */
[----:B------:R-:W-:Y:S01]  /*7670*/  VIADD R3, R13, UR6 ;  /* 0x000000060d037c36 */ /* 0x000fe20008000000 */
[----:B0-----:R-:W-:Y:S01]  /*7680*/  LEA.HI.X.SX32 R9, R5, R2, 0x1, P6 ;  /* 0x0000000205097211 */ /* 0x001fe200030f0eff */
[----:B------:R-:W-:Y:S01]  /*7690*/  VIADD R5, R4, 0x3e ;  /* 0x0000003e04057836 */ /* 0x000fe20000000000 */
[----:B------:R-:W-:Y:S01]  /*76a0*/  PRMT R7, R24, 0x7632, R7 ;  /* 0x0000763218077816 */ /* 0x000fe20000000007 */
[----:B------:R-:W-:Y:S01]  /*76b0*/  VIADD R17, R3, UR6 ;  /* 0x0000000603117c36 */ /* 0x000fe20008000000 */
[----:B------:R-:W-:-:S03]  /*76c0*/  LEA R10, P6, R11, R0, 0x1 ;  /* 0x000000000b0a7211 */ /* 0x000fc600078c08ff */
[----:B------:R0:W-:Y:S01]  /*76d0*/  @P1 STG.E.U16 desc[UR14][R8.64], R7 ;  /* 0x0000000708001986 */ /* 0x0001e2000c10150e */
[----:B------:R-:W-:Y:S01]  /*76e0*/  LEA.HI.X.SX32 R11, R11, R2, 0x1, P6 ;  /* 0x000000020b0b7211 */ /* 0x000fe200030f0eff */
[----:B------:R-:W-:Y:S01]  /*76f0*/  VIADD R19, R17, UR6 ;  /* 0x0000000611137c36 */ /* 0x000fe20008000000 */
[-C--:B------:R-:W-:Y:S02]  /*7700*/  LEA R6, P1, R13, R0.reuse, 0x1 ;  /* 0x000000000d067211 */ /* 0x080fe400078208ff */
[----:B------:R-:W-:Y:S01]  /*7710*/  LEA R12, P6, R3, R0, 0x1 ;  /* 0x00000000030c7211 */ /* 0x000fe200078c08ff */
[----:B------:R-:W-:Y:S01]  /*7720*/  VIADD R21, R19, UR6 ;  /* 0x0000000613157c36 */ /* 0x000fe20008000000 */
[----:B------:R1:W-:Y:S01]  /*7730*/  @P5 STG.E.U16 desc[UR14][R10.64], R25 ;  /* 0x000000190a005986 */ /* 0x0003e2000c10150e */
[-C--:B0-----:R-:W-:Y:S02]  /*7740*/  LEA.HI.X.SX32 R7, R13, R2.reuse, 0x1, P1 ;  /* 0x000000020d077211 */ /* 0x081fe400008f0eff */
[----:B------:R-:W-:Y:S01]  /*7750*/  LEA.HI.X.SX32 R13, R3, R2, 0x1, P6 ;  /* 0x00000002030d7211 */ /* 0x000fe200030f0eff */
[----:B------:R-:W-:Y:S01]  /*7760*/  VIADD R3, R4, 0x3f ;  /* 0x0000003f04037836 */ /* 0x000fe20000000000 */
[----:B------:R-:W-:-:S02]  /*7770*/  LEA R8, P1, R19, R0, 0x1 ;  /* 0x0000000013087211 */ /* 0x000fc400078208ff */
[----:B------:R-:W-:Y:S02]  /*7780*/  LEA R14, P6, R17, R0, 0x1 ;  /* 0x00000000110e7211 */ /* 0x000fe400078c08ff */
[-C--:B------:R-:W-:Y:S02]  /*7790*/  LEA.HI.X.SX32 R9, R19, R2.reuse, 0x1, P1 ;  /* 0x0000000213097211 */ /* 0x080fe400008f0eff */
[----:B------:R-:W-:Y:S02]  /*77a0*/  ISETP.LT.AND P1, PT, R5, UR7, !P0 ;  /* 0x0000000705007c0c */ /* 0x000fe4000c721270 */
[----:B------:R-:W-:Y:S02]  /*77b0*/  ISETP.LT.AND P0, PT, R3, UR7, !P0 ;  /* 0x0000000703007c0c */ /* 0x000fe4000c701270 */
[----:B------:R-:W-:Y:S02]  /*77c0*/  LEA.HI.X.SX32 R15, R17, R2, 0x1, P6 ;  /* 0x00000002110f7211 */ /* 0x000fe400030f0eff */
[----:B------:R-:W-:-:S02]  /*77d0*/  PRMT R3, R25, 0x7632, R3 ;  /* 0x0000763219037816 */ /* 0x000fc40000000003 */
[C---:B------:R-:W-:Y:S02]  /*77e0*/  LEA R4, P6, R21.reuse, R0, 0x1 ;  /* 0x0000000015047211 */ /* 0x040fe400078c08ff */
[----:B------:R-:W-:Y:S01]  /*77f0*/  PRMT R0, R26, 0x7632, R0 ;  /* 0x000076321a007816 */ /* 0x000fe20000000000 */
[----:B------:R1:W-:Y:S01]  /*7800*/  @P4 STG.E.U16 desc[UR14][R6.64], R3 ;  /* 0x0000000306004986 */ /* 0x0003e2000c10150e */
[----:B------:R-:W-:-:S03]  /*7810*/  LEA.HI.X.SX32 R5, R21, R2, 0x1, P6 ;  /* 0x0000000215057211 */ /* 0x000fc600030f0eff */
[----:B------:R1:W-:Y:S04]  /*7820*/  @P3 STG.E.U16 desc[UR14][R12.64], R26 ;  /* 0x0000001a0c003986 */ /* 0x0003e8000c10150e */
[----:B------:R1:W-:Y:S04]  /*7830*/  @P2 STG.E.U16 desc[UR14][R14.64], R0 ;  /* 0x000000000e002986 */ /* 0x0003e8000c10150e */
[----:B------:R1:W-:Y:S01]  /*7840*/  @P1 STG.E.U16 desc[UR14][R8.64], R27 ;  /* 0x0000001b08001986 */ /* 0x0003e2000c10150e */
[----:B------:R-:W-:Y:S05]  /*7850*/  @!P0 EXIT ;  /* 0x000000000000894d */ /* 0x000fea0003800000 */
[----:B------:R-:W-:-:S05]  /*7860*/  PRMT R2, R27, 0x7632, R2 ;  /* 0x000076321b027816 */ /* 0x000fca0000000002 */
[----:B------:R-:W-:Y:S01]  /*7870*/  STG.E.U16 desc[UR14][R4.64], R2 ;  /* 0x0000000204007986 */ /* 0x000fe2000c10150e */
[----:B------:R-:W-:Y:S05]  /*7880*/  EXIT ;  /* 0x000000000000794d */ /* 0x000fea0003800000 */
.L_x_2:
[----:B------:R-:W-:-:S00]  /*7890*/  BRA `(.L_x_2) ;  /* 0xfffffffc00fc7947 */ /* 0x000fc0000383ffff */
[----:B------:R-:W-:-:S00]  /*78a0*/  NOP ;  /* 0x0000000000007918 */ /* 0x000fc00000000000 */
        /* <DEDUP_REMOVED lines=13> */
.L_x_3:


//--------------------- .nv.shared.matmul_kernel  --------------------------
	.section	.nv.shared.matmul_kernel,"aw",@nobits
	.sectionflags	@""
	.align	16
	.zero		1024


//--------------------- .nv.shared.reserved.0     --------------------------
	.section	.nv.shared.reserved.0,"aw",@nobits
	.weak		__nv_reservedSMEM_offset_0_alias
	.size		__nv_reservedSMEM_offset_0_alias, 0, 0
	.other		__nv_reservedSMEM_offset_0_alias,@"STO_CUDA_RESERVED_SHARED STV_DEFAULT"
__nv_reservedSMEM_offset_0_alias:
	.zero		0


//--------------------- .nv.constant0.matmul_kernel --------------------------
	.section	.nv.constant0.matmul_kernel,"a",@progbits
	.sectionflags	@""
	.align	4
.nv.constant0.matmul_kernel:
	.zero		608


//--------------------- SYMBOLS --------------------------

	.type		.nv.reservedSmem.offset0,@object
	.size		.nv.reservedSmem.offset0,0x4
